	.target	sm_100a

	.elftype	@"ET_EXEC"


//--------------------- .note.nv.tkinfo           --------------------------
	.section	.note.nv.tkinfo,"",@"SHT_NOTE"
	.sectionflags	@"SHF_NOTE_NV_TKINFO"
	.tkinfo
        /*0018*/ 	.word	0x00000002
        /*0030*/ 	.string	""
        /*0030*/ 	.string	"ptxas"
        /*0030*/ 	.string	"Cuda compilation tools, release 13.0, V13.0.88"
        /*0030*/ 	.string	"Build cuda_13.0.r13.0/compiler.36424714_0"
        /*0030*/ 	.string	"-arch sm_100a -m 64 "



//--------------------- .note.nv.cuinfo           --------------------------
	.section	.note.nv.cuinfo,"",@"SHT_NOTE"
	.sectionflags	@"SHF_NOTE_NV_CUINFO"
        /*0018*/ 	.short	0x0002
        /*001a*/ 	.short	0x0064
        /*001c*/ 	.short	0x0082
	.zero		2


//--------------------- .nv.info                  --------------------------
	.section	.nv.info,"",@"SHT_CUDA_INFO"
	.align	4


	//----- nvinfo : EIATTR_REGCOUNT
	.align		4
        /*0000*/ 	.byte	0x04, 0x2f
        /*0002*/ 	.short	(.L_12 - .L_11)
	.align		4
.L_11:
        /*0004*/ 	.word	index@(_ZN7cutlass6KernelINS_4gemm6kernel14RankKUniversalINS1_11threadblock13MmaMultistageINS1_9GemmShapeILi32ELi32ELi16EEENS_9transform11threadblock28PredicatedTileAccessIteratorINS_11MatrixShapeILi32ELi16EEEdNS_6layout11ColumnMajorELi1ENS8_31PitchLinearWarpStripedThreadMapINS_16PitchLinearShapeILi32ELi16EEELi128ENSG_ILi16ELi2EEELi1EEENS_5ArrayIdLi1ELb1EEELb0ENSD_9NoPermuteEEENS9_25RegularTileAccessIteratorISC_dNSD_43ColumnMajorTensorOpMultiplicandCongruous64bELi1ESJ_Li8EEELNS_4arch14CacheOperation4KindE0ENSA_INSB_ILi16ELi32EEEdNSD_8RowMajorELi0ESJ_SL_Lb0ESM_EENSO_ISU_dNSD_40RowMajorTensorOpMultiplicandCongruous64bELi0ESJ_Li8EEELST_0EdSV_NS4_9MmaPolicyINS1_4warp11MmaTensorOpINS6_ILi16ELi16ELi16EEEdSP_dSX_dSV_NS10_17MmaTensorOpPolicyINSR_3MmaINS6_ILi8ELi8ELi4EEELi32EdSV_dSE_dSV_NSR_13OpMultiplyAddEEENSB_ILi1ELi1EEEEELi1ELb0EbEENSB_ILi0ELi0EEES1B_Li1EEELi3ELNS1_23SharedMemoryClearOptionE0EbEENS_8epilogue11threadblock8EpilogueIS7_S1A_Li1ENS1G_27PredicatedTileIteratorBlas3INS1G_26OutputTileOptimalThreadMapINS1G_15OutputTileShapeILi32ELi8ELi2ELi1ELi1EEENS1K_ILi1ELi2ELi1ELi1ELi2EEELi128ELi1ELi64EEEdLNS_8BlasModeE1EEENS1F_4warp24FragmentIteratorTensorOpIS12_S15_dNSK_IdLi2ELb1EEESV_EENS1Q_20TileIteratorTensorOpIS12_S15_dSV_EENS1G_18SharedLoadIteratorINS1N_18CompactedThreadMapEdLi8EEENS1F_6thread17LinearCombinationIdLi1EddLNS1Z_9ScaleType4KindE0ELNS_15FloatRoundStyleE2EdEENSB_ILi0ELi4EEELi1ELi1EEENS4_30GemmIdentityThreadblockSwizzleILi1EEELNS_8FillModeE2EEEEEvNT_6ParamsE)
        /*0008*/ 	.word	0x00000040


	//----- nvinfo : EIATTR_FRAME_SIZE
	.align		4
.L_12:
        /*000c*/ 	.byte	0x04, 0x11
        /*000e*/ 	.short	(.L_14 - .L_13)
	.align		4
.L_13:
        /*0010*/ 	.word	index@($__internal_0_$__cuda_sm20_div_u64)
        /*0014*/ 	.word	0x00000000


	//----- nvinfo : EIATTR_FRAME_SIZE
	.align		4
.L_14:
        /*0018*/ 	.byte	0x04, 0x11
        /*001a*/ 	.short	(.L_16 - .L_15)
	.align		4
.L_15:
        /*001c*/ 	.word	index@(_ZN7cutlass6KernelINS_4gemm6kernel14RankKUniversalINS1_11threadblock13MmaMultistageINS1_9GemmShapeILi32ELi32ELi16EEENS_9transform11threadblock28PredicatedTileAccessIteratorINS_11MatrixShapeILi32ELi16EEEdNS_6layout11ColumnMajorELi1ENS8_31PitchLinearWarpStripedThreadMapINS_16PitchLinearShapeILi32ELi16EEELi128ENSG_ILi16ELi2EEELi1EEENS_5ArrayIdLi1ELb1EEELb0ENSD_9NoPermuteEEENS9_25RegularTileAccessIteratorISC_dNSD_43ColumnMajorTensorOpMultiplicandCongruous64bELi1ESJ_Li8EEELNS_4arch14CacheOperation4KindE0ENSA_INSB_ILi16ELi32EEEdNSD_8RowMajorELi0ESJ_SL_Lb0ESM_EENSO_ISU_dNSD_40RowMajorTensorOpMultiplicandCongruous64bELi0ESJ_Li8EEELST_0EdSV_NS4_9MmaPolicyINS1_4warp11MmaTensorOpINS6_ILi16ELi16ELi16EEEdSP_dSX_dSV_NS10_17MmaTensorOpPolicyINSR_3MmaINS6_ILi8ELi8ELi4EEELi32EdSV_dSE_dSV_NSR_13OpMultiplyAddEEENSB_ILi1ELi1EEEEELi1ELb0EbEENSB_ILi0ELi0EEES1B_Li1EEELi3ELNS1_23SharedMemoryClearOptionE0EbEENS_8epilogue11threadblock8EpilogueIS7_S1A_Li1ENS1G_27PredicatedTileIteratorBlas3INS1G_26OutputTileOptimalThreadMapINS1G_15OutputTileShapeILi32ELi8ELi2ELi1ELi1EEENS1K_ILi1ELi2ELi1ELi1ELi2EEELi128ELi1ELi64EEEdLNS_8BlasModeE1EEENS1F_4warp24FragmentIteratorTensorOpIS12_S15_dNSK_IdLi2ELb1EEESV_EENS1Q_20TileIteratorTensorOpIS12_S15_dSV_EENS1G_18SharedLoadIteratorINS1N_18CompactedThreadMapEdLi8EEENS1F_6thread17LinearCombinationIdLi1EddLNS1Z_9ScaleType4KindE0ELNS_15FloatRoundStyleE2EdEENSB_ILi0ELi4EEELi1ELi1EEENS4_30GemmIdentityThreadblockSwizzleILi1EEELNS_8FillModeE2EEEEEvNT_6ParamsE)
        /*0020*/ 	.word	0x00000000


	//----- nvinfo : EIATTR_MIN_STACK_SIZE
	.align		4
.L_16:
        /*0024*/ 	.byte	0x04, 0x12
        /*0026*/ 	.short	(.L_18 - .L_17)
	.align		4
.L_17:
        /*0028*/ 	.word	index@(_ZN7cutlass6KernelINS_4gemm6kernel14RankKUniversalINS1_11threadblock13MmaMultistageINS1_9GemmShapeILi32ELi32ELi16EEENS_9transform11threadblock28PredicatedTileAccessIteratorINS_11MatrixShapeILi32ELi16EEEdNS_6layout11ColumnMajorELi1ENS8_31PitchLinearWarpStripedThreadMapINS_16PitchLinearShapeILi32ELi16EEELi128ENSG_ILi16ELi2EEELi1EEENS_5ArrayIdLi1ELb1EEELb0ENSD_9NoPermuteEEENS9_25RegularTileAccessIteratorISC_dNSD_43ColumnMajorTensorOpMultiplicandCongruous64bELi1ESJ_Li8EEELNS_4arch14CacheOperation4KindE0ENSA_INSB_ILi16ELi32EEEdNSD_8RowMajorELi0ESJ_SL_Lb0ESM_EENSO_ISU_dNSD_40RowMajorTensorOpMultiplicandCongruous64bELi0ESJ_Li8EEELST_0EdSV_NS4_9MmaPolicyINS1_4warp11MmaTensorOpINS6_ILi16ELi16ELi16EEEdSP_dSX_dSV_NS10_17MmaTensorOpPolicyINSR_3MmaINS6_ILi8ELi8ELi4EEELi32EdSV_dSE_dSV_NSR_13OpMultiplyAddEEENSB_ILi1ELi1EEEEELi1ELb0EbEENSB_ILi0ELi0EEES1B_Li1EEELi3ELNS1_23SharedMemoryClearOptionE0EbEENS_8epilogue11threadblock8EpilogueIS7_S1A_Li1ENS1G_27PredicatedTileIteratorBlas3INS1G_26OutputTileOptimalThreadMapINS1G_15OutputTileShapeILi32ELi8ELi2ELi1ELi1EEENS1K_ILi1ELi2ELi1ELi1ELi2EEELi128ELi1ELi64EEEdLNS_8BlasModeE1EEENS1F_4warp24FragmentIteratorTensorOpIS12_S15_dNSK_IdLi2ELb1EEESV_EENS1Q_20TileIteratorTensorOpIS12_S15_dSV_EENS1G_18SharedLoadIteratorINS1N_18CompactedThreadMapEdLi8EEENS1F_6thread17LinearCombinationIdLi1EddLNS1Z_9ScaleType4KindE0ELNS_15FloatRoundStyleE2EdEENSB_ILi0ELi4EEELi1ELi1EEENS4_30GemmIdentityThreadblockSwizzleILi1EEELNS_8FillModeE2EEEEEvNT_6ParamsE)
        /*002c*/ 	.word	0x00000000
.L_18:


//--------------------- .nv.compat                --------------------------
	.section	.nv.compat,"",@"SHT_CUDA_COMPAT_INFO"
	.align	4
        /*0000*/ 	.byte	0x02, 0x09, 0x01, 0x00, 0x02, 0x02, 0x01, 0x00, 0x02, 0x05, 0x05, 0x00, 0x03, 0x07, 0x01, 0x01
        /*0010*/ 	.byte	0x02, 0x03, 0x00, 0x00, 0x02, 0x06, 0x01, 0x00, 0x04, 0x0b, 0x08, 0x00, 0x01, 0x00, 0x00, 0x00
        /*0020*/ 	.byte	0x00, 0x00, 0x00, 0x00


//--------------------- .nv.info._ZN7cutlass6KernelINS_4gemm6kernel14RankKUniversalINS1_11threadblock13MmaMultistageINS1_9GemmShapeILi32ELi32ELi16EEENS_9transform11threadblock28PredicatedTileAccessIteratorINS_11MatrixShapeILi32ELi16EEEdNS_6layout11ColumnMajorELi1ENS8_31PitchLinearWarpStripedThreadMapINS_16PitchLinearShapeILi32ELi16EEELi128ENSG_ILi16ELi2EEELi1EEENS_5ArrayIdLi1ELb1EEELb0ENSD_9NoPermuteEEENS9_25RegularTileAccessIteratorISC_dNSD_43ColumnMajorTensorOpMultiplicandCongruous64bELi1ESJ_Li8EEELNS_4arch14CacheOperation4KindE0ENSA_INSB_ILi16ELi32EEEdNSD_8RowMajorELi0ESJ_SL_Lb0ESM_EENSO_ISU_dNSD_40RowMajorTensorOpMultiplicandCongruous64bELi0ESJ_Li8EEELST_0EdSV_NS4_9MmaPolicyINS1_4warp11MmaTensorOpINS6_ILi16ELi16ELi16EEEdSP_dSX_dSV_NS10_17MmaTensorOpPolicyINSR_3MmaINS6_ILi8ELi8ELi4EEELi32EdSV_dSE_dSV_NSR_13OpMultiplyAddEEENSB_ILi1ELi1EEEEELi1ELb0EbEENSB_ILi0ELi0EEES1B_Li1EEELi3ELNS1_23SharedMemoryClearOptionE0EbEENS_8epilogue11threadblock8EpilogueIS7_S1A_Li1ENS1G_27PredicatedTileIteratorBlas3INS1G_26OutputTileOptimalThreadMapINS1G_15OutputTileShapeILi32ELi8ELi2ELi1ELi1EEENS1K_ILi1ELi2ELi1ELi1ELi2EEELi128ELi1ELi64EEEdLNS_8BlasModeE1EEENS1F_4warp24FragmentIteratorTensorOpIS12_S15_dNSK_IdLi2ELb1EEESV_EENS1Q_20TileIteratorTensorOpIS12_S15_dSV_EENS1G_18SharedLoadIteratorINS1N_18CompactedThreadMapEdLi8EEENS1F_6thread17LinearCombinationIdLi1EddLNS1Z_9ScaleType4KindE0ELNS_15FloatRoundStyleE2EdEENSB_ILi0ELi4EEELi1ELi1EEENS4_30GemmIdentityThreadblockSwizzleILi1EEELNS_8FillModeE2EEEEEvNT_6ParamsE --------------------------
	.section	.nv.info._ZN7cutlass6KernelINS_4gemm6kernel14RankKUniversalINS1_11threadblock13MmaMultistageINS1_9GemmShapeILi32ELi32ELi16EEENS_9transform11threadblock28PredicatedTileAccessIteratorINS_11MatrixShapeILi32ELi16EEEdNS_6layout11ColumnMajorELi1ENS8_31PitchLinearWarpStripedThreadMapINS_16PitchLinearShapeILi32ELi16EEELi128ENSG_ILi16ELi2EEELi1EEENS_5ArrayIdLi1ELb1EEELb0ENSD_9NoPermuteEEENS9_25RegularTileAccessIteratorISC_dNSD_43ColumnMajorTensorOpMultiplicandCongruous64bELi1ESJ_Li8EEELNS_4arch14CacheOperation4KindE0ENSA_INSB_ILi16ELi32EEEdNSD_8RowMajorELi0ESJ_SL_Lb0ESM_EENSO_ISU_dNSD_40RowMajorTensorOpMultiplicandCongruous64bELi0ESJ_Li8EEELST_0EdSV_NS4_9MmaPolicyINS1_4warp11MmaTensorOpINS6_ILi16ELi16ELi16EEEdSP_dSX_dSV_NS10_17MmaTensorOpPolicyINSR_3MmaINS6_ILi8ELi8ELi4EEELi32EdSV_dSE_dSV_NSR_13OpMultiplyAddEEENSB_ILi1ELi1EEEEELi1ELb0EbEENSB_ILi0ELi0EEES1B_Li1EEELi3ELNS1_23SharedMemoryClearOptionE0EbEENS_8epilogue11threadblock8EpilogueIS7_S1A_Li1ENS1G_27PredicatedTileIteratorBlas3INS1G_26OutputTileOptimalThreadMapINS1G_15OutputTileShapeILi32ELi8ELi2ELi1ELi1EEENS1K_ILi1ELi2ELi1ELi1ELi2EEELi128ELi1ELi64EEEdLNS_8BlasModeE1EEENS1F_4warp24FragmentIteratorTensorOpIS12_S15_dNSK_IdLi2ELb1EEESV_EENS1Q_20TileIteratorTensorOpIS12_S15_dSV_EENS1G_18SharedLoadIteratorINS1N_18CompactedThreadMapEdLi8EEENS1F_6thread17LinearCombinationIdLi1EddLNS1Z_9ScaleType4KindE0ELNS_15FloatRoundStyleE2EdEENSB_ILi0ELi4EEELi1ELi1EEENS4_30GemmIdentityThreadblockSwizzleILi1EEELNS_8FillModeE2EEEEEvNT_6ParamsE,"",@"SHT_CUDA_INFO"
	.sectionflags	@""
	.align	4


	//----- nvinfo : EIATTR_CUDA_API_VERSION
	.align		4
        /*0000*/ 	.byte	0x04, 0x37
        /*0002*/ 	.short	(.L_20 - .L_19)
.L_19:
        /*0004*/ 	.word	0x00000082


	//----- nvinfo : EIATTR_KPARAM_INFO
	.align		4
.L_20:
        /*0008*/ 	.byte	0x04, 0x17
        /*000a*/ 	.short	(.L_22 - .L_21)
.L_21:
        /*000c*/ 	.word	0x00000000
        /*0010*/ 	.short	0x0000
        /*0012*/ 	.short	0x0000
        /*0014*/ 	.byte	0x00, 0xf0, 0xc1, 0x05


	//----- nvinfo : EIATTR_SPARSE_MMA_MASK
	.align		4
.L_22:
        /*0018*/ 	.byte	0x03, 0x50
        /*001a*/ 	.short	0x0000


	//----- nvinfo : EIATTR_MAXREG_COUNT
	.align		4
        /*001c*/ 	.byte	0x03, 0x1b
        /*001e*/ 	.short	0x00ff


	//----- nvinfo : EIATTR_NUM_BARRIERS
	.align		4
        /*0020*/ 	.byte	0x02, 0x4c
        /*0022*/ 	.byte	0x01
	.zero		1


	//----- nvinfo : EIATTR_MERCURY_ISA_VERSION
	.align		4
        /*0024*/ 	.byte	0x03, 0x5f
        /*0026*/ 	.short	0x0101


	//----- nvinfo : EIATTR_COOP_GROUP_MASK_REGIDS
	.align		4
        /*0028*/ 	.byte	0x04, 0x29
        /*002a*/ 	.short	(.L_24 - .L_23)


	//   ....[0]....
.L_23:
        /*002c*/ 	.word	0xffffffff


	//----- nvinfo : EIATTR_COOP_GROUP_INSTR_OFFSETS
	.align		4
.L_24:
        /*0030*/ 	.byte	0x04, 0x28
        /*0032*/ 	.short	(.L_26 - .L_25)


	//   ....[0]....
.L_25:
        /*0034*/ 	.word	0x00000610


	//----- nvinfo : EIATTR_VRC_CTA_INIT_COUNT
	.align		4
.L_26:
        /*0038*/ 	.byte	0x02, 0x4a
	.zero		1
	.zero		1


	//----- nvinfo : EIATTR_EXIT_INSTR_OFFSETS
	.align		4
        /*003c*/ 	.byte	0x04, 0x1c
        /*003e*/ 	.short	(.L_28 - .L_27)


	//   ....[0]....
.L_27:
        /*0040*/ 	.word	0x00000160


	//   ....[1]....
        /*0044*/ 	.word	0x000001c0


	//   ....[2]....
        /*0048*/ 	.word	0x00008ca0


	//   ....[3]....
        /*004c*/ 	.word	0x00008d10


	//   ....[4]....
        /*0050*/ 	.word	0x00008dd0


	//----- nvinfo : EIATTR_CRS_STACK_SIZE
	.align		4
.L_28:
        /*0054*/ 	.byte	0x04, 0x1e
        /*0056*/ 	.short	(.L_30 - .L_29)
.L_29:
        /*0058*/ 	.word	0x00000000


	//----- nvinfo : EIATTR_CBANK_PARAM_SIZE
	.align		4
.L_30:
        /*005c*/ 	.byte	0x03, 0x19
        /*005e*/ 	.short	0x0170


	//----- nvinfo : EIATTR_PARAM_CBANK
	.align		4
        /*0060*/ 	.byte	0x04, 0x0a
        /*0062*/ 	.short	(.L_32 - .L_31)
	.align		4
.L_31:
        /*0064*/ 	.word	index@(.nv.constant0._ZN7cutlass6KernelINS_4gemm6kernel14RankKUniversalINS1_11threadblock13MmaMultistageINS1_9GemmShapeILi32ELi32ELi16EEENS_9transform11threadblock28PredicatedTileAccessIteratorINS_11MatrixShapeILi32ELi16EEEdNS_6layout11ColumnMajorELi1ENS8_31PitchLinearWarpStripedThreadMapINS_16PitchLinearShapeILi32ELi16EEELi128ENSG_ILi16ELi2EEELi1EEENS_5ArrayIdLi1ELb1EEELb0ENSD_9NoPermuteEEENS9_25RegularTileAccessIteratorISC_dNSD_43ColumnMajorTensorOpMultiplicandCongruous64bELi1ESJ_Li8EEELNS_4arch14CacheOperation4KindE0ENSA_INSB_ILi16ELi32EEEdNSD_8RowMajorELi0ESJ_SL_Lb0ESM_EENSO_ISU_dNSD_40RowMajorTensorOpMultiplicandCongruous64bELi0ESJ_Li8EEELST_0EdSV_NS4_9MmaPolicyINS1_4warp11MmaTensorOpINS6_ILi16ELi16ELi16EEEdSP_dSX_dSV_NS10_17MmaTensorOpPolicyINSR_3MmaINS6_ILi8ELi8ELi4EEELi32EdSV_dSE_dSV_NSR_13OpMultiplyAddEEENSB_ILi1ELi1EEEEELi1ELb0EbEENSB_ILi0ELi0EEES1B_Li1EEELi3ELNS1_23SharedMemoryClearOptionE0EbEENS_8epilogue11threadblock8EpilogueIS7_S1A_Li1ENS1G_27PredicatedTileIteratorBlas3INS1G_26OutputTileOptimalThreadMapINS1G_15OutputTileShapeILi32ELi8ELi2ELi1ELi1EEENS1K_ILi1ELi2ELi1ELi1ELi2EEELi128ELi1ELi64EEEdLNS_8BlasModeE1EEENS1F_4warp24FragmentIteratorTensorOpIS12_S15_dNSK_IdLi2ELb1EEESV_EENS1Q_20TileIteratorTensorOpIS12_S15_dSV_EENS1G_18SharedLoadIteratorINS1N_18CompactedThreadMapEdLi8EEENS1F_6thread17LinearCombinationIdLi1EddLNS1Z_9ScaleType4KindE0ELNS_15FloatRoundStyleE2EdEENSB_ILi0ELi4EEELi1ELi1EEENS4_30GemmIdentityThreadblockSwizzleILi1EEELNS_8FillModeE2EEEEEvNT_6ParamsE)
        /*0068*/ 	.short	0x0380
        /*006a*/ 	.short	0x0170


	//----- nvinfo : EIATTR_SW_WAR
	.align		4
.L_32:
        /*006c*/ 	.byte	0x04, 0x36
        /*006e*/ 	.short	(.L_34 - .L_33)
.L_33:
        /*0070*/ 	.word	0x00000008
.L_34:


//--------------------- .nv.callgraph             --------------------------
	.section	.nv.callgraph,"",@"SHT_CUDA_CALLGRAPH"
	.align	4
	.sectionentsize	8
	.align		4
        /*0000*/ 	.word	0x00000000
	.align		4
        /*0004*/ 	.word	0xffffffff
	.align		4
        /*0008*/ 	.word	0x00000000
	.align		4
        /*000c*/ 	.word	0xfffffffe
	.align		4
        /*0010*/ 	.word	0x00000000
	.align		4
        /*0014*/ 	.word	0xfffffffd
	.align		4
        /*0018*/ 	.word	0x00000000
	.align		4
        /*001c*/ 	.word	0xfffffffc


//--------------------- .nv.constant4             --------------------------
	.section	.nv.constant4,"a",@progbits
	.align	8
	.align		8
.nv.constant4:
        /*0000*/ 	.dword	_ZN39_INTERNAL_bdd83931_4_k_cu_2d386843_27074cuda3std3__45__cpo5beginE
	.align		8
        /*0008*/ 	.dword	_ZN39_INTERNAL_bdd83931_4_k_cu_2d386843_27074cuda3std3__45__cpo3endE
	.align		8
        /*0010*/ 	.dword	_ZN39_INTERNAL_bdd83931_4_k_cu_2d386843_27074cuda3std3__45__cpo6cbeginE
	.align		8
        /*0018*/ 	.dword	_ZN39_INTERNAL_bdd83931_4_k_cu_2d386843_27074cuda3std3__45__cpo4cendE
	.align		8
        /*0020*/ 	.dword	_ZN39_INTERNAL_bdd83931_4_k_cu_2d386843_27074cuda3std3__441_GLOBAL__N__bdd83931_4_k_cu_2d386843_27076ignoreE
	.align		8
        /*0028*/ 	.dword	_ZN39_INTERNAL_bdd83931_4_k_cu_2d386843_27074cuda3std3__419piecewise_constructE
	.align		8
        /*0030*/ 	.dword	_ZN39_INTERNAL_bdd83931_4_k_cu_2d386843_27074cuda3std3__48in_placeE
	.align		8
        /*0038*/ 	.dword	_ZN39_INTERNAL_bdd83931_4_k_cu_2d386843_27074cuda3std6ranges3__45__cpo4swapE
	.align		8
        /*0040*/ 	.dword	_ZN39_INTERNAL_bdd83931_4_k_cu_2d386843_27074cuda3std6ranges3__45__cpo9iter_moveE
	.align		8
        /*0048*/ 	.dword	_ZN39_INTERNAL_bdd83931_4_k_cu_2d386843_27074cute7productE
	.align		8
        /*0050*/ 	.dword	_ZN39_INTERNAL_bdd83931_4_k_cu_2d386843_27074cute1_E


//--------------------- .text._ZN7cutlass6KernelINS_4gemm6kernel14RankKUniversalINS1_11threadblock13MmaMultistageINS1_9GemmShapeILi32ELi32ELi16EEENS_9transform11threadblock28PredicatedTileAccessIteratorINS_11MatrixShapeILi32ELi16EEEdNS_6layout11ColumnMajorELi1ENS8_31PitchLinearWarpStripedThreadMapINS_16PitchLinearShapeILi32ELi16EEELi128ENSG_ILi16ELi2EEELi1EEENS_5ArrayIdLi1ELb1EEELb0ENSD_9NoPermuteEEENS9_25RegularTileAccessIteratorISC_dNSD_43ColumnMajorTensorOpMultiplicandCongruous64bELi1ESJ_Li8EEELNS_4arch14CacheOperation4KindE0ENSA_INSB_ILi16ELi32EEEdNSD_8RowMajorELi0ESJ_SL_Lb0ESM_EENSO_ISU_dNSD_40RowMajorTensorOpMultiplicandCongruous64bELi0ESJ_Li8EEELST_0EdSV_NS4_9MmaPolicyINS1_4warp11MmaTensorOpINS6_ILi16ELi16ELi16EEEdSP_dSX_dSV_NS10_17MmaTensorOpPolicyINSR_3MmaINS6_ILi8ELi8ELi4EEELi32EdSV_dSE_dSV_NSR_13OpMultiplyAddEEENSB_ILi1ELi1EEEEELi1ELb0EbEENSB_ILi0ELi0EEES1B_Li1EEELi3ELNS1_23SharedMemoryClearOptionE0EbEENS_8epilogue11threadblock8EpilogueIS7_S1A_Li1ENS1G_27PredicatedTileIteratorBlas3INS1G_26OutputTileOptimalThreadMapINS1G_15OutputTileShapeILi32ELi8ELi2ELi1ELi1EEENS1K_ILi1ELi2ELi1ELi1ELi2EEELi128ELi1ELi64EEEdLNS_8BlasModeE1EEENS1F_4warp24FragmentIteratorTensorOpIS12_S15_dNSK_IdLi2ELb1EEESV_EENS1Q_20TileIteratorTensorOpIS12_S15_dSV_EENS1G_18SharedLoadIteratorINS1N_18CompactedThreadMapEdLi8EEENS1F_6thread17LinearCombinationIdLi1EddLNS1Z_9ScaleType4KindE0ELNS_15FloatRoundStyleE2EdEENSB_ILi0ELi4EEELi1ELi1EEENS4_30GemmIdentityThreadblockSwizzleILi1EEELNS_8FillModeE2EEEEEvNT_6ParamsE --------------------------
	.section	.text._ZN7cutlass6KernelINS_4gemm6kernel14RankKUniversalINS1_11threadblock13MmaMultistageINS1_9GemmShapeILi32ELi32ELi16EEENS_9transform11threadblock28PredicatedTileAccessIteratorINS_11MatrixShapeILi32ELi16EEEdNS_6layout11ColumnMajorELi1ENS8_31PitchLinearWarpStripedThreadMapINS_16PitchLinearShapeILi32ELi16EEELi128ENSG_ILi16ELi2EEELi1EEENS_5ArrayIdLi1ELb1EEELb0ENSD_9NoPermuteEEENS9_25RegularTileAccessIteratorISC_dNSD_43ColumnMajorTensorOpMultiplicandCongruous64bELi1ESJ_Li8EEELNS_4arch14CacheOperation4KindE0ENSA_INSB_ILi16ELi32EEEdNSD_8RowMajorELi0ESJ_SL_Lb0ESM_EENSO_ISU_dNSD_40RowMajorTensorOpMultiplicandCongruous64bELi0ESJ_Li8EEELST_0EdSV_NS4_9MmaPolicyINS1_4warp11MmaTensorOpINS6_ILi16ELi16ELi16EEEdSP_dSX_dSV_NS10_17MmaTensorOpPolicyINSR_3MmaINS6_ILi8ELi8ELi4EEELi32EdSV_dSE_dSV_NSR_13OpMultiplyAddEEENSB_ILi1ELi1EEEEELi1ELb0EbEENSB_ILi0ELi0EEES1B_Li1EEELi3ELNS1_23SharedMemoryClearOptionE0EbEENS_8epilogue11threadblock8EpilogueIS7_S1A_Li1ENS1G_27PredicatedTileIteratorBlas3INS1G_26OutputTileOptimalThreadMapINS1G_15OutputTileShapeILi32ELi8ELi2ELi1ELi1EEENS1K_ILi1ELi2ELi1ELi1ELi2EEELi128ELi1ELi64EEEdLNS_8BlasModeE1EEENS1F_4warp24FragmentIteratorTensorOpIS12_S15_dNSK_IdLi2ELb1EEESV_EENS1Q_20TileIteratorTensorOpIS12_S15_dSV_EENS1G_18SharedLoadIteratorINS1N_18CompactedThreadMapEdLi8EEENS1F_6thread17LinearCombinationIdLi1EddLNS1Z_9ScaleType4KindE0ELNS_15FloatRoundStyleE2EdEENSB_ILi0ELi4EEELi1ELi1EEENS4_30GemmIdentityThreadblockSwizzleILi1EEELNS_8FillModeE2EEEEEvNT_6ParamsE,"ax",@progbits
	.align	128
.text._ZN7cutlass6KernelINS_4gemm6kernel14RankKUniversalINS1_11threadblock13MmaMultistageINS1_9GemmShapeILi32ELi32ELi16EEENS_9transform11threadblock28PredicatedTileAccessIteratorINS_11MatrixShapeILi32ELi16EEEdNS_6layout11ColumnMajorELi1ENS8_31PitchLinearWarpStripedThreadMapINS_16PitchLinearShapeILi32ELi16EEELi128ENSG_ILi16ELi2EEELi1EEENS_5ArrayIdLi1ELb1EEELb0ENSD_9NoPermuteEEENS9_25RegularTileAccessIteratorISC_dNSD_43ColumnMajorTensorOpMultiplicandCongruous64bELi1ESJ_Li8EEELNS_4arch14CacheOperation4KindE0ENSA_INSB_ILi16ELi32EEEdNSD_8RowMajorELi0ESJ_SL_Lb0ESM_EENSO_ISU_dNSD_40RowMajorTensorOpMultiplicandCongruous64bELi0ESJ_Li8EEELST_0EdSV_NS4_9MmaPolicyINS1_4warp11MmaTensorOpINS6_ILi16ELi16ELi16EEEdSP_dSX_dSV_NS10_17MmaTensorOpPolicyINSR_3MmaINS6_ILi8ELi8ELi4EEELi32EdSV_dSE_dSV_NSR_13OpMultiplyAddEEENSB_ILi1ELi1EEEEELi1ELb0EbEENSB_ILi0ELi0EEES1B_Li1EEELi3ELNS1_23SharedMemoryClearOptionE0EbEENS_8epilogue11threadblock8EpilogueIS7_S1A_Li1ENS1G_27PredicatedTileIteratorBlas3INS1G_26OutputTileOptimalThreadMapINS1G_15OutputTileShapeILi32ELi8ELi2ELi1ELi1EEENS1K_ILi1ELi2ELi1ELi1ELi2EEELi128ELi1ELi64EEEdLNS_8BlasModeE1EEENS1F_4warp24FragmentIteratorTensorOpIS12_S15_dNSK_IdLi2ELb1EEESV_EENS1Q_20TileIteratorTensorOpIS12_S15_dSV_EENS1G_18SharedLoadIteratorINS1N_18CompactedThreadMapEdLi8EEENS1F_6thread17LinearCombinationIdLi1EddLNS1Z_9ScaleType4KindE0ELNS_15FloatRoundStyleE2EdEENSB_ILi0ELi4EEELi1ELi1EEENS4_30GemmIdentityThreadblockSwizzleILi1EEELNS_8FillModeE2EEEEEvNT_6ParamsE:
        .type           _ZN7cutlass6KernelINS_4gemm6kernel14RankKUniversalINS1_11threadblock13MmaMultistageINS1_9GemmShapeILi32ELi32ELi16EEENS_9transform11threadblock28PredicatedTileAccessIteratorINS_11MatrixShapeILi32ELi16EEEdNS_6layout11ColumnMajorELi1ENS8_31PitchLinearWarpStripedThreadMapINS_16PitchLinearShapeILi32ELi16EEELi128ENSG_ILi16ELi2EEELi1EEENS_5ArrayIdLi1ELb1EEELb0ENSD_9NoPermuteEEENS9_25RegularTileAccessIteratorISC_dNSD_43ColumnMajorTensorOpMultiplicandCongruous64bELi1ESJ_Li8EEELNS_4arch14CacheOperation4KindE0ENSA_INSB_ILi16ELi32EEEdNSD_8RowMajorELi0ESJ_SL_Lb0ESM_EENSO_ISU_dNSD_40RowMajorTensorOpMultiplicandCongruous64bELi0ESJ_Li8EEELST_0EdSV_NS4_9MmaPolicyINS1_4warp11MmaTensorOpINS6_ILi16ELi16ELi16EEEdSP_dSX_dSV_NS10_17MmaTensorOpPolicyINSR_3MmaINS6_ILi8ELi8ELi4EEELi32EdSV_dSE_dSV_NSR_13OpMultiplyAddEEENSB_ILi1ELi1EEEEELi1ELb0EbEENSB_ILi0ELi0EEES1B_Li1EEELi3ELNS1_23SharedMemoryClearOptionE0EbEENS_8epilogue11threadblock8EpilogueIS7_S1A_Li1ENS1G_27PredicatedTileIteratorBlas3INS1G_26OutputTileOptimalThreadMapINS1G_15OutputTileShapeILi32ELi8ELi2ELi1ELi1EEENS1K_ILi1ELi2ELi1ELi1ELi2EEELi128ELi1ELi64EEEdLNS_8BlasModeE1EEENS1F_4warp24FragmentIteratorTensorOpIS12_S15_dNSK_IdLi2ELb1EEESV_EENS1Q_20TileIteratorTensorOpIS12_S15_dSV_EENS1G_18SharedLoadIteratorINS1N_18CompactedThreadMapEdLi8EEENS1F_6thread17LinearCombinationIdLi1EddLNS1Z_9ScaleType4KindE0ELNS_15FloatRoundStyleE2EdEENSB_ILi0ELi4EEELi1ELi1EEENS4_30GemmIdentityThreadblockSwizzleILi1EEELNS_8FillModeE2EEEEEvNT_6ParamsE,@function
        .size           _ZN7cutlass6KernelINS_4gemm6kernel14RankKUniversalINS1_11threadblock13MmaMultistageINS1_9GemmShapeILi32ELi32ELi16EEENS_9transform11threadblock28PredicatedTileAccessIteratorINS_11MatrixShapeILi32ELi16EEEdNS_6layout11ColumnMajorELi1ENS8_31PitchLinearWarpStripedThreadMapINS_16PitchLinearShapeILi32ELi16EEELi128ENSG_ILi16ELi2EEELi1EEENS_5ArrayIdLi1ELb1EEELb0ENSD_9NoPermuteEEENS9_25RegularTileAccessIteratorISC_dNSD_43ColumnMajorTensorOpMultiplicandCongruous64bELi1ESJ_Li8EEELNS_4arch14CacheOperation4KindE0ENSA_INSB_ILi16ELi32EEEdNSD_8RowMajorELi0ESJ_SL_Lb0ESM_EENSO_ISU_dNSD_40RowMajorTensorOpMultiplicandCongruous64bELi0ESJ_Li8EEELST_0EdSV_NS4_9MmaPolicyINS1_4warp11MmaTensorOpINS6_ILi16ELi16ELi16EEEdSP_dSX_dSV_NS10_17MmaTensorOpPolicyINSR_3MmaINS6_ILi8ELi8ELi4EEELi32EdSV_dSE_dSV_NSR_13OpMultiplyAddEEENSB_ILi1ELi1EEEEELi1ELb0EbEENSB_ILi0ELi0EEES1B_Li1EEELi3ELNS1_23SharedMemoryClearOptionE0EbEENS_8epilogue11threadblock8EpilogueIS7_S1A_Li1ENS1G_27PredicatedTileIteratorBlas3INS1G_26OutputTileOptimalThreadMapINS1G_15OutputTileShapeILi32ELi8ELi2ELi1ELi1EEENS1K_ILi1ELi2ELi1ELi1ELi2EEELi128ELi1ELi64EEEdLNS_8BlasModeE1EEENS1F_4warp24FragmentIteratorTensorOpIS12_S15_dNSK_IdLi2ELb1EEESV_EENS1Q_20TileIteratorTensorOpIS12_S15_dSV_EENS1G_18SharedLoadIteratorINS1N_18CompactedThreadMapEdLi8EEENS1F_6thread17LinearCombinationIdLi1EddLNS1Z_9ScaleType4KindE0ELNS_15FloatRoundStyleE2EdEENSB_ILi0ELi4EEELi1ELi1EEENS4_30GemmIdentityThreadblockSwizzleILi1EEELNS_8FillModeE2EEEEEvNT_6ParamsE,(.L_x_107 - _ZN7cutlass6KernelINS_4gemm6kernel14RankKUniversalINS1_11threadblock13MmaMultistageINS1_9GemmShapeILi32ELi32ELi16EEENS_9transform11threadblock28PredicatedTileAccessIteratorINS_11MatrixShapeILi32ELi16EEEdNS_6layout11ColumnMajorELi1ENS8_31PitchLinearWarpStripedThreadMapINS_16PitchLinearShapeILi32ELi16EEELi128ENSG_ILi16ELi2EEELi1EEENS_5ArrayIdLi1ELb1EEELb0ENSD_9NoPermuteEEENS9_25RegularTileAccessIteratorISC_dNSD_43ColumnMajorTensorOpMultiplicandCongruous64bELi1ESJ_Li8EEELNS_4arch14CacheOperation4KindE0ENSA_INSB_ILi16ELi32EEEdNSD_8RowMajorELi0ESJ_SL_Lb0ESM_EENSO_ISU_dNSD_40RowMajorTensorOpMultiplicandCongruous64bELi0ESJ_Li8EEELST_0EdSV_NS4_9MmaPolicyINS1_4warp11MmaTensorOpINS6_ILi16ELi16ELi16EEEdSP_dSX_dSV_NS10_17MmaTensorOpPolicyINSR_3MmaINS6_ILi8ELi8ELi4EEELi32EdSV_dSE_dSV_NSR_13OpMultiplyAddEEENSB_ILi1ELi1EEEEELi1ELb0EbEENSB_ILi0ELi0EEES1B_Li1EEELi3ELNS1_23SharedMemoryClearOptionE0EbEENS_8epilogue11threadblock8EpilogueIS7_S1A_Li1ENS1G_27PredicatedTileIteratorBlas3INS1G_26OutputTileOptimalThreadMapINS1G_15OutputTileShapeILi32ELi8ELi2ELi1ELi1EEENS1K_ILi1ELi2ELi1ELi1ELi2EEELi128ELi1ELi64EEEdLNS_8BlasModeE1EEENS1F_4warp24FragmentIteratorTensorOpIS12_S15_dNSK_IdLi2ELb1EEESV_EENS1Q_20TileIteratorTensorOpIS12_S15_dSV_EENS1G_18SharedLoadIteratorINS1N_18CompactedThreadMapEdLi8EEENS1F_6thread17LinearCombinationIdLi1EddLNS1Z_9ScaleType4KindE0ELNS_15FloatRoundStyleE2EdEENSB_ILi0ELi4EEELi1ELi1EEENS4_30GemmIdentityThreadblockSwizzleILi1EEELNS_8FillModeE2EEEEEvNT_6ParamsE)
        .other          _ZN7cutlass6KernelINS_4gemm6kernel14RankKUniversalINS1_11threadblock13MmaMultistageINS1_9GemmShapeILi32ELi32ELi16EEENS_9transform11threadblock28PredicatedTileAccessIteratorINS_11MatrixShapeILi32ELi16EEEdNS_6layout11ColumnMajorELi1ENS8_31PitchLinearWarpStripedThreadMapINS_16PitchLinearShapeILi32ELi16EEELi128ENSG_ILi16ELi2EEELi1EEENS_5ArrayIdLi1ELb1EEELb0ENSD_9NoPermuteEEENS9_25RegularTileAccessIteratorISC_dNSD_43ColumnMajorTensorOpMultiplicandCongruous64bELi1ESJ_Li8EEELNS_4arch14CacheOperation4KindE0ENSA_INSB_ILi16ELi32EEEdNSD_8RowMajorELi0ESJ_SL_Lb0ESM_EENSO_ISU_dNSD_40RowMajorTensorOpMultiplicandCongruous64bELi0ESJ_Li8EEELST_0EdSV_NS4_9MmaPolicyINS1_4warp11MmaTensorOpINS6_ILi16ELi16ELi16EEEdSP_dSX_dSV_NS10_17MmaTensorOpPolicyINSR_3MmaINS6_ILi8ELi8ELi4EEELi32EdSV_dSE_dSV_NSR_13OpMultiplyAddEEENSB_ILi1ELi1EEEEELi1ELb0EbEENSB_ILi0ELi0EEES1B_Li1EEELi3ELNS1_23SharedMemoryClearOptionE0EbEENS_8epilogue11threadblock8EpilogueIS7_S1A_Li1ENS1G_27PredicatedTileIteratorBlas3INS1G_26OutputTileOptimalThreadMapINS1G_15OutputTileShapeILi32ELi8ELi2ELi1ELi1EEENS1K_ILi1ELi2ELi1ELi1ELi2EEELi128ELi1ELi64EEEdLNS_8BlasModeE1EEENS1F_4warp24FragmentIteratorTensorOpIS12_S15_dNSK_IdLi2ELb1EEESV_EENS1Q_20TileIteratorTensorOpIS12_S15_dSV_EENS1G_18SharedLoadIteratorINS1N_18CompactedThreadMapEdLi8EEENS1F_6thread17LinearCombinationIdLi1EddLNS1Z_9ScaleType4KindE0ELNS_15FloatRoundStyleE2EdEENSB_ILi0ELi4EEELi1ELi1EEENS4_30GemmIdentityThreadblockSwizzleILi1EEELNS_8FillModeE2EEEEEvNT_6ParamsE,@"STO_CUDA_ENTRY STV_DEFAULT"
_ZN7cutlass6KernelINS_4gemm6kernel14RankKUniversalINS1_11threadblock13MmaMultistageINS1_9GemmShapeILi32ELi32ELi16EEENS_9transform11threadblock28PredicatedTileAccessIteratorINS_11MatrixShapeILi32ELi16EEEdNS_6layout11ColumnMajorELi1ENS8_31PitchLinearWarpStripedThreadMapINS_16PitchLinearShapeILi32ELi16EEELi128ENSG_ILi16ELi2EEELi1EEENS_5ArrayIdLi1ELb1EEELb0ENSD_9NoPermuteEEENS9_25RegularTileAccessIteratorISC_dNSD_43ColumnMajorTensorOpMultiplicandCongruous64bELi1ESJ_Li8EEELNS_4arch14CacheOperation4KindE0ENSA_INSB_ILi16ELi32EEEdNSD_8RowMajorELi0ESJ_SL_Lb0ESM_EENSO_ISU_dNSD_40RowMajorTensorOpMultiplicandCongruous64bELi0ESJ_Li8EEELST_0EdSV_NS4_9MmaPolicyINS1_4warp11MmaTensorOpINS6_ILi16ELi16ELi16EEEdSP_dSX_dSV_NS10_17MmaTensorOpPolicyINSR_3MmaINS6_ILi8ELi8ELi4EEELi32EdSV_dSE_dSV_NSR_13OpMultiplyAddEEENSB_ILi1ELi1EEEEELi1ELb0EbEENSB_ILi0ELi0EEES1B_Li1EEELi3ELNS1_23SharedMemoryClearOptionE0EbEENS_8epilogue11threadblock8EpilogueIS7_S1A_Li1ENS1G_27PredicatedTileIteratorBlas3INS1G_26OutputTileOptimalThreadMapINS1G_15OutputTileShapeILi32ELi8ELi2ELi1ELi1EEENS1K_ILi1ELi2ELi1ELi1ELi2EEELi128ELi1ELi64EEEdLNS_8BlasModeE1EEENS1F_4warp24FragmentIteratorTensorOpIS12_S15_dNSK_IdLi2ELb1EEESV_EENS1Q_20TileIteratorTensorOpIS12_S15_dSV_EENS1G_18SharedLoadIteratorINS1N_18CompactedThreadMapEdLi8EEENS1F_6thread17LinearCombinationIdLi1EddLNS1Z_9ScaleType4KindE0ELNS_15FloatRoundStyleE2EdEENSB_ILi0ELi4EEELi1ELi1EEENS4_30GemmIdentityThreadblockSwizzleILi1EEELNS_8FillModeE2EEEEEvNT_6ParamsE:
[----:B------:R-:W-:Y:S08]  /*0000*/  LDC R1, c[0x0][0x37c] ;  /* 0x0000df00ff017b82 */ /* 0x000ff00000000800 */
[----:B------:R-:W1:Y:S01]  /*0010*/  LDC.64 R4, c[0x0][0x468] ;  /* 0x00011a00ff047b82 */ /* 0x000e620000000a00 */
[----:B------:R-:W2:Y:S01]  /*0020*/  LDCU UR7, c[0x0][0x398] ;  /* 0x00007300ff0777ac */ /* 0x000ea20008000800 */
[----:B------:R-:W3:Y:S06]  /*0030*/  LDCU.U8 UR6, c[0x0][0x4e8] ;  /* 0x00009d00ff0677ac */ /* 0x000eec0008000000 */
[----:B------:R-:W4:Y:S01]  /*0040*/  LDC.64 R2, c[0x0][0x460] ;  /* 0x00011800ff027b82 */ /* 0x000f220000000a00 */
[----:B------:R-:W3:Y:S01]  /*0050*/  LDCU UR5, c[0x0][0x38c] ;  /* 0x00007180ff0577ac */ /* 0x000ee20008000800 */
[----:B------:R-:W3:Y:S06]  /*0060*/  LDCU UR4, c[0x0][0x390] ;  /* 0x00007200ff0477ac */ /* 0x000eec0008000800 */
[----:B------:R-:W3:Y:S01]  /*0070*/  S2UR UR9, SR_CTAID.X ;  /* 0x00000000000979c3 */ /* 0x000ee20000002500 */
[----:B------:R-:W-:-:S02]  /*0080*/  UMOV UR10, 0xffffffff ;  /* 0xffffffff000a7882 */ /* 0x000fc40000000000 */
[----:B--2---:R-:W-:-:S05]  /*0090*/  USHF.L.U32 UR10, UR10, UR7, URZ ;  /* 0x000000070a0a7299 */ /* 0x004fca00080006ff */
[----:B------:R-:W2:Y:S01]  /*00a0*/  S2UR UR8, SR_CTAID.Y ;  /* 0x00000000000879c3 */ /* 0x000ea20000002600 */
[----:B-1----:R-:W-:-:S06]  /*00b0*/  DSETP.NEU.AND P0, PT, R4, 1, PT ;  /* 0x3ff000000400742a */ /* 0x002fcc0003f0d000 */
[----:B----4-:R-:W-:Y:S01]  /*00c0*/  DSETP.EQ.AND P0, PT, R2, RZ, !P0 ;  /* 0x000000ff0200722a */ /* 0x010fe20004702000 */
[----:B---3--:R-:W-:Y:S02]  /*00d0*/  USHF.R.U32.HI UR21, URZ, UR7, UR9 ;  /* 0x00000007ff157299 */ /* 0x008fe40008011609 */
[----:B------:R-:W-:-:S11]  /*00e0*/  ULOP3.LUT UR10, UR9, UR10, URZ, 0x30, !UPT ;  /* 0x0000000a090a7292 */ /* 0x000fd6000f8e30ff */
[----:B------:R-:W-:Y:S01]  /*00f0*/  VOTEU.ANY UP0, P0 ;  /* 0x0000000000ff7886 */ /* 0x000fe20000000100 */
[----:B------:R-:W-:Y:S02]  /*0100*/  UISETP.NE.AND UP0, UPT, UR6, URZ, UP0 ;  /* 0x000000ff0600728c */ /* 0x000fe40008705270 */
[----:B--2---:R-:W-:Y:S02]  /*0110*/  USHF.L.U32 UR8, UR8, UR7, URZ ;  /* 0x0000000708087299 */ /* 0x004fe400080006ff */
[----:B------:R-:W-:Y:S02]  /*0120*/  UISETP.GE.OR UP0, UPT, UR21, UR5, UP0 ;  /* 0x000000051500728c */ /* 0x000fe40008706670 */
[----:B------:R-:W-:-:S04]  /*0130*/  UIADD3 UR20, UPT, UPT, UR8, UR10, URZ ;  /* 0x0000000a08147290 */ /* 0x000fc8000fffe0ff */
[----:B------:R-:W-:-:S06]  /*0140*/  UISETP.GE.OR UP0, UPT, UR20, UR4, UP0 ;  /* 0x000000041400728c */ /* 0x000fcc0008706670 */
[----:B------:R-:W-:-:S13]  /*0150*/  PLOP3.LUT P0, PT, PT, PT, UP0, 0x80, 0x8 ;  /* 0x000000000008781c */ /* 0x000fda0003f0f008 */
[----:B------:R-:W-:Y:S05]  /*0160*/  @P0 EXIT ;  /* 0x000000000000094d */ /* 0x000fea0003800000 */
[----:B------:R-:W-:Y:S02]  /*0170*/  USHF.L.U32 UR14, UR20, 0x5, URZ ;  /* 0x00000005140e7899 */ /* 0x000fe400080006ff */
[----:B------:R-:W-:Y:S02]  /*0180*/  USHF.L.U32 UR15, UR21, 0x5, URZ ;  /* 0x00000005150f7899 */ /* 0x000fe400080006ff */
[----:B------:R-:W-:-:S04]  /*0190*/  UIADD3 UR4, UPT, UPT, UR14, 0x20, URZ ;  /* 0x000000200e047890 */ /* 0x000fc8000fffe0ff */
[----:B------:R-:W-:-:S06]  /*01a0*/  UISETP.GE.AND UP0, UPT, UR15, UR4, UPT ;  /* 0x000000040f00728c */ /* 0x000fcc000bf06270 */
[----:B------:R-:W-:-:S13]  /*01b0*/  PLOP3.LUT P0, PT, PT, PT, UP0, 0x80, 0x8 ;  /* 0x000000000008781c */ /* 0x000fda0003f0f008 */
[----:B------:R-:W-:Y:S05]  /*01c0*/  @P0 EXIT ;  /* 0x000000000000094d */ /* 0x000fea0003800000 */
[----:B------:R-:W1:Y:S01]  /*01d0*/  LDCU UR9, c[0x0][0x490] ;  /* 0x00009200ff0977ac */ /* 0x000e620008000800 */
[----:B------:R-:W2:Y:S01]  /*01e0*/  S2UR UR12, SR_CTAID.Z ;  /* 0x00000000000c79c3 */ /* 0x000ea20000002700 */
[----:B------:R-:W3:Y:S01]  /*01f0*/  LDCU UR8, c[0x0][0x388] ;  /* 0x00007100ff0877ac */ /* 0x000ee20008000800 */
[----:B------:R-:W4:Y:S01]  /*0200*/  LDCU.64 UR6, c[0x0][0x4a0] ;  /* 0x00009400ff0677ac */ /* 0x000f220008000a00 */
[----:B------:R-:W4:Y:S01]  /*0210*/  LDCU.64 UR4, c[0x0][0x4a8] ;  /* 0x00009500ff0477ac */ /* 0x000f220008000a00 */
[----:B------:R-:W2:Y:S01]  /*0220*/  LDCU.64 UR16, c[0x0][0x358] ;  /* 0x00006b00ff1077ac */ /* 0x000ea20008000a00 */
[----:B-1----:R-:W-:Y:S01]  /*0230*/  UISETP.GT.U32.AND UP0, UPT, UR9, 0x1, UPT ;  /* 0x000000010900788c */ /* 0x002fe2000bf04070 */
[----:B---3--:R-:W-:Y:S01]  /*0240*/  MOV R10, UR8 ;  /* 0x00000008000a7c02 */ /* 0x008fe20008000f00 */
[----:B------:R-:W-:Y:S01]  /*0250*/  UIADD3 UR13, UPT, UPT, UR15, 0x20, URZ ;  /* 0x000000200f0d7890 */ /* 0x000fe2000fffe0ff */
[----:B----4-:R-:W-:Y:S01]  /*0260*/  MOV R2, UR6 ;  /* 0x0000000600027c02 */ /* 0x010fe20008000f00 */
[----:B------:R-:W-:Y:S01]  /*0270*/  IMAD.U32 R3, RZ, RZ, UR7 ;  /* 0x00000007ff037e24 */ /* 0x000fe2000f8e00ff */
[----:B------:R-:W-:Y:S01]  /*0280*/  MOV R4, UR4 ;  /* 0x0000000400047c02 */ /* 0x000fe20008000f00 */
[----:B------:R-:W-:-:S03]  /*0290*/  IMAD.U32 R5, RZ, RZ, UR5 ;  /* 0x00000005ff057e24 */ /* 0x000fc6000f8e00ff */
[----:B--2---:R-:W-:Y:S05]  /*02a0*/  BRA.U UP0, `(.L_x_0) ;  /* 0x0000000100207547 */ /* 0x004fea000b800000 */
[----:B------:R-:W1:Y:S01]  /*02b0*/  LDC R0, c[0x0][0x394] ;  /* 0x0000e500ff007b82 */ /* 0x000e620000000800 */
[----:B------:R-:W-:-:S07]  /*02c0*/  UIADD3 UR4, UPT, UPT, UR12, 0x1, URZ ;  /* 0x000000010c047890 */ /* 0x000fce000fffe0ff */
[----:B------:R-:W2:Y:S01]  /*02d0*/  LDC R10, c[0x0][0x498] ;  /* 0x00012600ff0a7b82 */ /* 0x000ea20000000800 */
[----:B-1----:R-:W-:Y:S01]  /*02e0*/  ISETP.LE.AND P0, PT, R0, UR4, PT ;  /* 0x0000000400007c0c */ /* 0x002fe2000bf03270 */
[----:B--2---:R-:W-:-:S05]  /*02f0*/  IMAD R14, R10, UR12, RZ ;  /* 0x0000000c0a0e7c24 */ /* 0x004fca000f8e02ff */
[----:B------:R-:W-:-:S07]  /*0300*/  IADD3 R10, PT, PT, R14, R10, RZ ;  /* 0x0000000a0e0a7210 */ /* 0x000fce0007ffe0ff */
[----:B------:R-:W1:Y:S01]  /*0310*/  @P0 LDC R10, c[0x0][0x388] ;  /* 0x0000e200ff0a0b82 */ /* 0x000e620000000800 */
[----:B------:R-:W-:Y:S05]  /*0320*/  BRA `(.L_x_1) ;  /* 0x00000000006c7947 */ /* 0x000fea0003800000 */
.L_x_0:
[----:B------:R-:W-:Y:S01]  /*0330*/  UISETP.NE.AND UP0, UPT, UR9, 0x3, UPT ;  /* 0x000000030900788c */ /* 0x000fe2000bf05270 */
[----:B------:R-:W-:-:S08]  /*0340*/  MOV R14, RZ ;  /* 0x000000ff000e7202 */ /* 0x000fd00000000f00 */
[----:B------:R-:W-:Y:S05]  /*0350*/  BRA.U !UP0, `(.L_x_2) ;  /* 0x00000001083c7547 */ /* 0x000fea000b800000 */
[----:B------:R-:W-:-:S09]  /*0360*/  UISETP.NE.AND UP0, UPT, UR9, 0x2, UPT ;  /* 0x000000020900788c */ /* 0x000fd2000bf05270 */
[----:B------:R-:W-:Y:S05]  /*0370*/  BRA.U UP0, `(.L_x_1) ;  /* 0x0000000100587547 */ /* 0x000fea000b800000 */
[----:B------:R-:W1:Y:S08]  /*0380*/  LDC.64 R8, c[0x0][0x4c0] ;  /* 0x00013000ff087b82 */ /* 0x000e700000000a00 */
[----:B------:R-:W2:Y:S08]  /*0390*/  LDC.64 R2, c[0x0][0x4c8] ;  /* 0x00013200ff027b82 */ /* 0x000eb00000000a00 */
[----:B------:R-:W3:Y:S08]  /*03a0*/  LDC.64 R6, c[0x0][0x4a0] ;  /* 0x00012800ff067b82 */ /* 0x000ef00000000a00 */
[----:B------:R-:W4:Y:S01]  /*03b0*/  LDC.64 R4, c[0x0][0x4a8] ;  /* 0x00012a00ff047b82 */ /* 0x000f220000000a00 */
[----:B-1----:R-:W-:-:S04]  /*03c0*/  IMAD.WIDE.U32 R16, R8, UR12, RZ ;  /* 0x0000000c08107c25 */ /* 0x002fc8000f8e00ff */
[----:B------:R-:W-:Y:S02]  /*03d0*/  IMAD R9, R9, UR12, R17 ;  /* 0x0000000c09097c24 */ /* 0x000fe4000f8e0211 */
[----:B--2---:R-:W-:-:S04]  /*03e0*/  IMAD.WIDE.U32 R12, R2, UR12, RZ ;  /* 0x0000000c020c7c25 */ /* 0x004fc8000f8e00ff */
[----:B------:R-:W-:Y:S01]  /*03f0*/  IMAD R0, R3, UR12, R13 ;  /* 0x0000000c03007c24 */ /* 0x000fe2000f8e020d */
[----:B---3--:R-:W-:-:S04]  /*0400*/  LEA R2, P1, R16, R6, 0x3 ;  /* 0x0000000610027211 */ /* 0x008fc800078218ff */
[----:B------:R-:W-:Y:S02]  /*0410*/  LEA.HI.X R3, R16, R7, R9, 0x3, P1 ;  /* 0x0000000710037211 */ /* 0x000fe400008f1c09 */
[----:B----4-:R-:W-:-:S04]  /*0420*/  LEA R4, P0, R12, R4, 0x3 ;  /* 0x000000040c047211 */ /* 0x010fc800078018ff */
[----:B------:R-:W-:Y:S01]  /*0430*/  LEA.HI.X R5, R12, R5, R0, 0x3, P0 ;  /* 0x000000050c057211 */ /* 0x000fe200000f1c00 */
[----:B------:R-:W-:Y:S08]  /*0440*/  BRA `(.L_x_1) ;  /* 0x0000000000247947 */ /* 0x000ff00003800000 */
.L_x_2:
[----:B------:R-:W1:Y:S02]  /*0450*/  LDCU.128 UR4, c[0x0][0x4a0] ;  /* 0x00009400ff0477ac */ /* 0x000e640008000c00 */
[----:B-1----:R-:W-:Y:S02]  /*0460*/  UIMAD.WIDE.U32 UR4, UR12, 0x8, UR4 ;  /* 0x000000080c0478a5 */ /* 0x002fe4000f8e0004 */
[----:B------:R-:W-:-:S04]  /*0470*/  UIMAD.WIDE.U32 UR6, UR12, 0x8, UR6 ;  /* 0x000000080c0678a5 */ /* 0x000fc8000f8e0006 */
[----:B------:R-:W-:Y:S02]  /*0480*/  IMAD.U32 R2, RZ, RZ, UR4 ;  /* 0x00000004ff027e24 */ /* 0x000fe4000f8e00ff */
[----:B------:R-:W-:Y:S01]  /*0490*/  IMAD.U32 R3, RZ, RZ, UR5 ;  /* 0x00000005ff037e24 */ /* 0x000fe2000f8e00ff */
[----:B------:R-:W-:Y:S02]  /*04a0*/  MOV R4, UR6 ;  /* 0x0000000600047c02 */ /* 0x000fe40008000f00 */
[----:B------:R-:W-:-:S03]  /*04b0*/  MOV R5, UR7 ;  /* 0x0000000700057c02 */ /* 0x000fc60008000f00 */
[----:B------:R-:W4:Y:S04]  /*04c0*/  LDG.E.64 R2, desc[UR16][R2.64] ;  /* 0x0000001002027981 */ /* 0x000f28000c1e1b00 */
[----:B------:R-:W4:Y:S02]  /*04d0*/  LDG.E.64 R4, desc[UR16][R4.64] ;  /* 0x0000001004047981 */ /* 0x000f24000c1e1b00 */
.L_x_1:
[----:B------:R-:W2:Y:S01]  /*04e0*/  S2R R38, SR_TID.X ;  /* 0x0000000000267919 */ /* 0x000ea20000002100 */
[----:B------:R-:W3:Y:S01]  /*04f0*/  LDCU.128 UR8, c[0x0][0x3b0] ;  /* 0x00007600ff0877ac */ /* 0x000ee20008000c00 */
[----:B-1----:R-:W-:Y:S01]  /*0500*/  IMAD.IADD R0, R10, 0x1, -R14 ;  /* 0x000000010a007824 */ /* 0x002fe200078e0a0e */
[----:B------:R-:W1:Y:S03]  /*0510*/  LDCU.128 UR4, c[0x0][0x3d0] ;  /* 0x00007a00ff0477ac */ /* 0x000e660008000c00 */
[C---:B------:R-:W-:Y:S02]  /*0520*/  VIADD R7, R0.reuse, 0xffffffff ;  /* 0xffffffff00077836 */ /* 0x040fe40000000000 */
[----:B------:R-:W-:Y:S01]  /*0530*/  VIADD R8, R0, 0x1e ;  /* 0x0000001e00087836 */ /* 0x000fe20000000000 */
[----:B------:R-:W-:Y:S02]  /*0540*/  BAR.SYNC.DEFER_BLOCKING 0x0 ;  /* 0x0000000000007b1d */ /* 0x000fe40000010000 */
[----:B------:R-:W-:-:S02]  /*0550*/  ISETP.GE.U32.AND P5, PT, R7, 0x10, PT ;  /* 0x000000100700780c */ /* 0x000fc40003fa6070 */
[----:B------:R-:W-:Y:S01]  /*0560*/  ISETP.GE.U32.AND P6, PT, R8, 0x1f, PT ;  /* 0x0000001f0800780c */ /* 0x000fe20003fc6070 */
[----:B---3--:R-:W-:-:S04]  /*0570*/  UIADD3 UR19, UP0, UPT, UR8, -UR10, URZ ;  /* 0x8000000a08137290 */ /* 0x008fc8000ff1e0ff */
[----:B------:R-:W-:Y:S02]  /*0580*/  UIADD3.X UR18, UPT, UPT, UR9, ~UR11, URZ, UP0, !UPT ;  /* 0x8000000b09127290 */ /* 0x000fe400087fe4ff */
[----:B-1----:R-:W-:Y:S01]  /*0590*/  UIADD3 UR22, UP0, UPT, UR4, -UR6, URZ ;  /* 0x8000000604167290 */ /* 0x002fe2000ff1e0ff */
[----:B------:R-:W1:Y:S03]  /*05a0*/  LDCU.64 UR10, c[0x0][0x3c0] ;  /* 0x00007800ff0a77ac */ /* 0x000e660008000a00 */
[----:B------:R-:W-:Y:S01]  /*05b0*/  UIADD3.X UR23, UPT, UPT, UR5, ~UR7, URZ, UP0, !UPT ;  /* 0x8000000705177290 */ /* 0x000fe200087fe4ff */
[--C-:B--2---:R-:W-:Y:S01]  /*05c0*/  SHF.R.U32.HI R13, RZ, 0x5, R38.reuse ;  /* 0x00000005ff0d7819 */ /* 0x104fe20000011626 */
[----:B------:R-:W2:Y:S01]  /*05d0*/  LDCU.64 UR4, c[0x0][0x380] ;  /* 0x00007000ff0477ac */ /* 0x000ea20008000a00 */
[--C-:B------:R-:W-:Y:S01]  /*05e0*/  SHF.R.U32.HI R39, RZ, 0x1, R38.reuse ;  /* 0x00000001ff277819 */ /* 0x100fe20000011626 */
[C---:B------:R-:W-:Y:S01]  /*05f0*/  IMAD.SHL.U32 R7, R38.reuse, 0x4, RZ ;  /* 0x0000000426077824 */ /* 0x040fe200078e00ff */
[----:B------:R-:W-:Y:S01]  /*0600*/  SHF.R.U32.HI R9, RZ, 0x4, R38 ;  /* 0x00000004ff097819 */ /* 0x000fe20000011626 */
[----:B------:R3:W1:Y:S01]  /*0610*/  SHFL.IDX PT, R6, R13, RZ, 0x1f ;  /* 0x00001fff0d067589 */ /* 0x00066200000e0000 */
[----:B------:R-:W-:Y:S01]  /*0620*/  LOP3.LUT R39, R39, 0x3, RZ, 0xc0, !PT ;  /* 0x0000000327277812 */ /* 0x000fe200078ec0ff */
[----:B------:R-:W1:Y:S01]  /*0630*/  LDCU.64 UR6, c[0x0][0x3a0] ;  /* 0x00007400ff0677ac */ /* 0x000e620008000a00 */
[----:B------:R-:W-:-:S02]  /*0640*/  LOP3.LUT R8, R38, 0xf, RZ, 0xc0, !PT ;  /* 0x0000000f26087812 */ /* 0x000fc400078ec0ff */
[----:B------:R-:W-:Y:S01]  /*0650*/  LOP3.LUT R9, R9, 0x1, RZ, 0xc0, !PT ;  /* 0x0000000109097812 */ /* 0x000fe200078ec0ff */
[----:B------:R-:W1:Y:S01]  /*0660*/  LDCU.64 UR8, c[0x0][0x3a8] ;  /* 0x00007500ff0877ac */ /* 0x000e620008000a00 */
[----:B------:R-:W-:Y:S01]  /*0670*/  LOP3.LUT R7, R39, 0x4, R7, 0xf8, !PT ;  /* 0x0000000427077812 */ /* 0x000fe200078ef807 */
[C---:B------:R-:W-:Y:S02]  /*0680*/  VIADD R18, R8.reuse, UR15 ;  /* 0x0000000f08127c36 */ /* 0x040fe40008000000 */
[----:B------:R-:W-:Y:S01]  /*0690*/  VIADD R16, R8, UR14 ;  /* 0x0000000e08107c36 */ /* 0x000fe20008000000 */
[----:B------:R-:W-:Y:S01]  /*06a0*/  LOP3.LUT R7, R7, R9, RZ, 0x3c, !PT ;  /* 0x0000000907077212 */ /* 0x000fe200078e3cff */
[C---:B------:R-:W-:Y:S01]  /*06b0*/  VIADD R11, R18.reuse, 0x10 ;  /* 0x00000010120b7836 */ /* 0x040fe20000000000 */
[----:B------:R-:W-:Y:S02]  /*06c0*/  SHF.R.U32.HI R8, RZ, 0x3, R8 ;  /* 0x00000003ff087819 */ /* 0x000fe40000011608 */
[----:B--2---:R-:W-:-:S02]  /*06d0*/  ISETP.GE.AND P4, PT, R18, UR4, PT ;  /* 0x0000000412007c0c */ /* 0x004fc4000bf86270 */
[----:B------:R-:W-:Y:S01]  /*06e0*/  ISETP.GE.AND P2, PT, R11, UR4, PT ;  /* 0x000000040b007c0c */ /* 0x000fe2000bf46270 */
[----:B------:R-:W-:Y:S01]  /*06f0*/  IMAD R8, R7, 0x2, R8 ;  /* 0x0000000207087824 */ /* 0x000fe200078e0208 */
[----:B------:R-:W-:Y:S01]  /*0700*/  SHF.R.U32.HI R7, RZ, 0x3, R38 ;  /* 0x00000003ff077819 */ /* 0x000fe20000011626 */
[----:B------:R-:W2:Y:S01]  /*0710*/  S2UR UR4, SR_CgaCtaId ;  /* 0x00000000000479c3 */ /* 0x000ea20000008800 */
[----:B------:R-:W-:Y:S01]  /*0720*/  SEL R46, RZ, 0x1, P4 ;  /* 0x00000001ff2e7807 */ /* 0x000fe20002000000 */
[----:B---3--:R-:W-:Y:S01]  /*0730*/  IMAD R13, R13, 0x2, R9 ;  /* 0x000000020d0d7824 */ /* 0x008fe200078e0209 */
[----:B-1----:R-:W-:Y:S01]  /*0740*/  R2UR UR24, R6 ;  /* 0x00000000061872ca */ /* 0x002fe200000e0000 */
[----:B------:R-:W-:Y:S01]  /*0750*/  VIADD R9, R16, 0x10 ;  /* 0x0000001010097836 */ /* 0x000fe20000000000 */
[----:B------:R-:W-:Y:S02]  /*0760*/  SHF.R.S32.HI R6, RZ, 0x1f, R0 ;  /* 0x0000001fff067819 */ /* 0x000fe40000011400 */
[----:B------:R-:W-:Y:S01]  /*0770*/  LOP3.LUT R39, R39, 0x3c, R13, 0xf8, !PT ;  /* 0x0000003c27277812 */ /* 0x000fe200078ef80d */
[----:B------:R-:W-:Y:S01]  /*0780*/  IMAD.IADD R13, R13, 0x1, R14 ;  /* 0x000000010d0d7824 */ /* 0x000fe200078e020e */
[----:B------:R-:W-:-:S02]  /*0790*/  LEA.HI R6, R6, R0, RZ, 0x4 ;  /* 0x0000000006067211 */ /* 0x000fc400078f20ff */
[----:B------:R-:W-:Y:S01]  /*07a0*/  LOP3.LUT R7, R8, 0x4, R7, 0x78, !PT ;  /* 0x0000000408077812 */ /* 0x000fe200078e7807 */
[----:B------:R-:W-:Y:S01]  /*07b0*/  VIADD R8, R13, 0x8 ;  /* 0x000000080d087836 */ /* 0x000fe20000000000 */
[----:B------:R-:W-:Y:S02]  /*07c0*/  LOP3.LUT R6, R6, 0xfffffff0, RZ, 0xc0, !PT ;  /* 0xfffffff006067812 */ /* 0x000fe400078ec0ff */
[----:B------:R-:W-:Y:S01]  /*07d0*/  SEL R11, RZ, 0x2, P2 ;  /* 0x00000002ff0b7807 */ /* 0x000fe20001000000 */
[----:B------:R-:W-:Y:S01]  /*07e0*/  IMAD R39, R39, 0x20, R7 ;  /* 0x0000002027277824 */ /* 0x000fe200078e0207 */
[----:B------:R-:W-:Y:S01]  /*07f0*/  ISETP.GE.AND P1, PT, R9, UR5, PT ;  /* 0x0000000509007c0c */ /* 0x000fe2000bf26270 */
[C---:B------:R-:W-:Y:S01]  /*0800*/  IMAD.IADD R6, R0.reuse, 0x1, -R6 ;  /* 0x0000000100067824 */ /* 0x040fe200078e0a06 */
[----:B------:R-:W-:Y:S01]  /*0810*/  SEL R9, RZ, 0x8, P2 ;  /* 0x00000008ff097807 */ /* 0x000fe20001000000 */
[----:B------:R-:W-:Y:S01]  /*0820*/  VIADD R0, R0, 0xf ;  /* 0x0000000f00007836 */ /* 0x000fe20000000000 */
[----:B------:R-:W-:-:S02]  /*0830*/  SHF.R.S32.HI R7, RZ, 0x1f, R13 ;  /* 0x0000001fff077819 */ /* 0x000fc4000001140d */
[C---:B------:R-:W-:Y:S02]  /*0840*/  ISETP.NE.AND P0, PT, R6.reuse, RZ, PT ;  /* 0x000000ff0600720c */ /* 0x040fe40003f05270 */
[----:B------:R-:W-:Y:S02]  /*0850*/  SHF.R.S32.HI R19, RZ, 0x1f, R18 ;  /* 0x0000001fff137819 */ /* 0x000fe40000011412 */
[----:B------:R-:W-:Y:S02]  /*0860*/  SEL R6, R6, 0x10, P0 ;  /* 0x0000001006067807 */ /* 0x000fe40000000000 */
[----:B------:R-:W-:Y:S01]  /*0870*/  SHF.R.S32.HI R17, RZ, 0x1f, R16 ;  /* 0x0000001fff117819 */ /* 0x000fe20000011410 */
[----:B------:R-:W-:Y:S01]  /*0880*/  IMAD.WIDE.U32 R18, R13, UR6, R18 ;  /* 0x000000060d127c25 */ /* 0x000fe2000f8e0012 */
[----:B------:R-:W-:Y:S02]  /*0890*/  VIADDMNMX R14, R14, R6, R10, PT ;  /* 0x000000060e0e7246 */ /* 0x000fe4000380010a */
[----:B------:R-:W-:-:S02]  /*08a0*/  SEL R10, RZ, 0x4, P4 ;  /* 0x00000004ff0a7807 */ /* 0x000fc40002000000 */
[-C--:B------:R-:W-:Y:S02]  /*08b0*/  ISETP.LT.AND P4, PT, R13, R14.reuse, !P4 ;  /* 0x0000000e0d00720c */ /* 0x080fe40006781270 */
[-C--:B------:R-:W-:Y:S01]  /*08c0*/  ISETP.GE.AND P0, PT, R8, R14.reuse, PT ;  /* 0x0000000e0800720c */ /* 0x080fe20003f06270 */
[C---:B------:R-:W-:Y:S01]  /*08d0*/  IMAD R8, R7.reuse, UR6, RZ ;  /* 0x0000000607087c24 */ /* 0x040fe2000f8e02ff */
[----:B------:R-:W-:Y:S01]  /*08e0*/  SEL R12, RZ, 0x1, !P4 ;  /* 0x00000001ff0c7807 */ /* 0x000fe20006000000 */
[----:B------:R-:W-:Y:S01]  /*08f0*/  IMAD R7, R7, UR10, RZ ;  /* 0x0000000a07077c24 */ /* 0x000fe2000f8e02ff */
[CC--:B------:R-:W-:Y:S01]  /*0900*/  ISETP.GE.AND P4, PT, R13.reuse, R14.reuse, PT ;  /* 0x0000000e0d00720c */ /* 0x0c0fe20003f86270 */
[C---:B------:R-:W-:Y:S01]  /*0910*/  IMAD R8, R13.reuse, UR7, R8 ;  /* 0x000000070d087c24 */ /* 0x040fe2000f8e0208 */
[C---:B------:R-:W-:Y:S01]  /*0920*/  IADD3 R46, PT, PT, R10.reuse, R11, R46 ;  /* 0x0000000b0a2e7210 */ /* 0x040fe20007ffe02e */
[----:B------:R-:W-:Y:S01]  /*0930*/  IMAD R7, R13, UR11, R7 ;  /* 0x0000000b0d077c24 */ /* 0x000fe2000f8e0207 */
[----:B------:R-:W-:Y:S01]  /*0940*/  SEL R11, R11, RZ, !P4 ;  /* 0x000000ff0b0b7207 */ /* 0x000fe20006000000 */
[----:B------:R-:W-:Y:S01]  /*0950*/  IMAD.IADD R8, R19, 0x1, R8 ;  /* 0x0000000113087824 */ /* 0x000fe200078e0208 */
[----:B------:R-:W-:Y:S01]  /*0960*/  SEL R10, R10, RZ, !P0 ;  /* 0x000000ff0a0a7207 */ /* 0x000fe20004000000 */
[----:B------:R-:W-:Y:S01]  /*0970*/  IMAD.IADD R46, R9, 0x1, R46 ;  /* 0x00000001092e7824 */ /* 0x000fe200078e022e */
[----:B------:R-:W-:Y:S01]  /*0980*/  ISETP.GE.AND P3, PT, R16, UR5, PT ;  /* 0x0000000510007c0c */ /* 0x000fe2000bf66270 */
[----:B------:R-:W-:Y:S01]  /*0990*/  IMAD.WIDE.U32 R16, R13, UR10, R16 ;  /* 0x0000000a0d107c25 */ /* 0x000fe2000f8e0010 */
[----:B------:R-:W-:Y:S01]  /*09a0*/  IADD3 R11, PT, PT, R10, R11, R12 ;  /* 0x0000000b0a0b7210 */ /* 0x000fe20007ffe00c */
[----:B------:R-:W-:Y:S01]  /*09b0*/  UMOV UR5, 0x400 ;  /* 0x0000040000057882 */ /* 0x000fe20000000000 */
[----:B------:R-:W-:Y:S01]  /*09c0*/  SEL R12, R9, RZ, !P0 ;  /* 0x000000ff090c7207 */ /* 0x000fe20004000000 */
[----:B------:R-:W-:Y:S01]  /*09d0*/  IMAD.IADD R7, R17, 0x1, R7 ;  /* 0x0000000111077824 */ /* 0x000fe200078e0207 */
[----:B------:R-:W-:Y:S01]  /*09e0*/  ISETP.LT.AND P2, PT, R13, R14, !P3 ;  /* 0x0000000e0d00720c */ /* 0x000fe20005f41270 */
[----:B--2---:R-:W-:Y:S01]  /*09f0*/  ULEA UR4, UR4, UR5, 0x18 ;  /* 0x0000000504047291 */ /* 0x004fe2000f8ec0ff */
[----:B------:R-:W-:Y:S01]  /*0a00*/  SEL R9, RZ, 0x4, P3 ;  /* 0x00000004ff097807 */ /* 0x000fe20001800000 */
[----:B------:R-:W-:Y:S01]  /*0a10*/  IMAD.IADD R11, R11, 0x1, R12 ;  /* 0x000000010b0b7824 */ /* 0x000fe200078e020c */
[----:B------:R-:W-:-:S02]  /*0a20*/  SEL R13, RZ, 0x1, P3 ;  /* 0x00000001ff0d7807 */ /* 0x000fc40001800000 */
[----:B------:R-:W-:Y:S02]  /*0a30*/  SEL R10, RZ, 0x2, P1 ;  /* 0x00000002ff0a7807 */ /* 0x000fe40000800000 */
[----:B------:R-:W-:Y:S02]  /*0a40*/  SEL R11, R11, RZ, P6 ;  /* 0x000000ff0b0b7207 */ /* 0x000fe40003000000 */
[----:B----4-:R-:W-:Y:S02]  /*0a50*/  LEA R12, P3, R18, R2, 0x3 ;  /* 0x00000002120c7211 */ /* 0x010fe400078618ff */
[C---:B------:R-:W-:Y:S02]  /*0a60*/  IADD3 R2, PT, PT, R9.reuse, R10, R13 ;  /* 0x0000000a09027210 */ /* 0x040fe40007ffe00d */
[----:B------:R-:W-:Y:S02]  /*0a70*/  SEL R14, RZ, 0x1, !P2 ;  /* 0x00000001ff0e7807 */ /* 0x000fe40005000000 */
[----:B------:R-:W-:Y:S01]  /*0a80*/  SEL R15, R9, RZ, !P0 ;  /* 0x000000ff090f7207 */ /* 0x000fe20004000000 */
[----:B------:R-:W-:Y:S01]  /*0a90*/  IMAD.SHL.U32 R9, R11, 0x8, RZ ;  /* 0x000000080b097824 */ /* 0x000fe200078e00ff */
[----:B------:R-:W-:-:S02]  /*0aa0*/  LEA R4, P2, R16, R4, 0x3 ;  /* 0x0000000410047211 */ /* 0x000fc400078418ff */
[----:B------:R-:W-:Y:S01]  /*0ab0*/  LEA.HI.X R13, R18, R3, R8, 0x3, P3 ;  /* 0x00000003120d7211 */ /* 0x000fe200018f1c08 */
[----:B------:R-:W-:Y:S01]  /*0ac0*/  IMAD.SHL.U32 R8, R11, 0x4, RZ ;  /* 0x000000040b087824 */ /* 0x000fe200078e00ff */
[----:B------:R-:W-:Y:S02]  /*0ad0*/  SEL R10, R10, RZ, !P4 ;  /* 0x000000ff0a0a7207 */ /* 0x000fe40006000000 */
[----:B------:R-:W-:Y:S02]  /*0ae0*/  CS2R R18, SRZ ;  /* 0x0000000000127805 */ /* 0x000fe4000001ff00 */
[----:B------:R-:W-:Y:S02]  /*0af0*/  SEL R3, RZ, 0x8, P1 ;  /* 0x00000008ff037807 */ /* 0x000fe40000800000 */
[----:B------:R-:W-:Y:S02]  /*0b00*/  LEA.HI.X R5, R16, R5, R7, 0x3, P2 ;  /* 0x0000000510057211 */ /* 0x000fe400010f1c07 */
[----:B------:R-:W-:-:S02]  /*0b10*/  CS2R R16, SRZ ;  /* 0x0000000000107805 */ /* 0x000fc4000001ff00 */
[----:B------:R-:W-:Y:S01]  /*0b20*/  LOP3.LUT P2, RZ, R9, 0x8, RZ, 0xc0, !PT ;  /* 0x0000000809ff7812 */ /* 0x000fe2000784c0ff */
[----:B------:R-:W-:Y:S01]  /*0b30*/  IMAD.IADD R2, R3, 0x1, R2 ;  /* 0x0000000103027824 */ /* 0x000fe200078e0202 */
[----:B------:R-:W-:Y:S02]  /*0b40*/  IADD3 R7, PT, PT, R15, R10, R14 ;  /* 0x0000000a0f077210 */ /* 0x000fe40007ffe00e */
[----:B------:R-:W-:Y:S02]  /*0b50*/  CS2R R14, SRZ ;  /* 0x00000000000e7805 */ /* 0x000fe4000001ff00 */
[----:B------:R-:W-:Y:S01]  /*0b60*/  SEL R9, R3, RZ, !P0 ;  /* 0x000000ff03097207 */ /* 0x000fe20004000000 */
[----:B------:R-:W-:Y:S01]  /*0b70*/  IMAD.SHL.U32 R3, R11, 0x2, RZ ;  /* 0x000000020b037824 */ /* 0x000fe200078e00ff */
[----:B------:R-:W-:Y:S02]  /*0b80*/  LOP3.LUT P1, RZ, R8, 0x8, RZ, 0xc0, !PT ;  /* 0x0000000808ff7812 */ /* 0x000fe4000782c0ff */
[----:B------:R-:W-:Y:S01]  /*0b90*/  LEA R39, R39, UR4, 0x3 ;  /* 0x0000000427277c11 */ /* 0x000fe2000f8e18ff */
[----:B------:R-:W-:Y:S01]  /*0ba0*/  IMAD.IADD R7, R7, 0x1, R9 ;  /* 0x0000000107077824 */ /* 0x000fe200078e0209 */
[----:B------:R-:W-:-:S02]  /*0bb0*/  SEL R46, R46, RZ, P5 ;  /* 0x000000ff2e2e7207 */ /* 0x000fc40002800000 */
[----:B------:R-:W-:Y:S01]  /*0bc0*/  LOP3.LUT P0, RZ, R3, 0x8, RZ, 0xc0, !PT ;  /* 0x0000000803ff7812 */ /* 0x000fe2000780c0ff */
[----:B------:R-:W-:Y:S01]  /*0bd0*/  @!PT LDS RZ, [RZ] ;  /* 0x00000000fffff984 */ /* 0x000fe20000000800 */
[----:B------:R-:W-:Y:S01]  /*0be0*/  @!PT LDS RZ, [RZ] ;  /* 0x00000000fffff984 */ /* 0x000fe20000000800 */
[----:B------:R-:W-:Y:S01]  /*0bf0*/  LDGSTS.E.LTC128B.64 [R39], desc[UR16][R12.64], P2 ;  /* 0x000000000c277fae */ /* 0x000fe200091a1610 */
[----:B------:R-:W-:Y:S01]  /*0c00*/  SEL R7, R7, RZ, P6 ;  /* 0x000000ff07077207 */ /* 0x000fe20003000000 */
[----:B------:R-:W-:Y:S01]  /*0c10*/  IMAD.SHL.U32 R8, R46, 0x8, RZ ;  /* 0x000000082e087824 */ /* 0x000fe200078e00ff */
[----:B------:R-:W-:Y:S02]  /*0c20*/  SHF.R.S32.HI R3, RZ, 0x1f, R6 ;  /* 0x0000001fff037819 */ /* 0x000fe40000011406 */
[----:B------:R-:W-:Y:S01]  /*0c30*/  LOP3.LUT P3, RZ, R11, 0x8, RZ, 0xc0, !PT ;  /* 0x000000080bff7812 */ /* 0x000fe2000786c0ff */
[----:B------:R1:W-:Y:S01]  /*0c40*/  LDGSTS.E.LTC128B.64 [R39+0x80], desc[UR16][R12.64+0x80], P1 ;  /* 0x000800800c277fae */ /* 0x0003e200089a1610 */
[----:B------:R-:W-:Y:S01]  /*0c50*/  IMAD.SHL.U32 R9, R7, 0x8, RZ ;  /* 0x0000000807097824 */ /* 0x000fe200078e00ff */
[----:B------:R-:W-:Y:S01]  /*0c60*/  LOP3.LUT P4, RZ, R8, 0x8, RZ, 0xc0, !PT ;  /* 0x0000000808ff7812 */ /* 0x000fe2000788c0ff */
[----:B------:R-:W-:Y:S01]  /*0c70*/  IMAD R8, R3, UR6, RZ ;  /* 0x0000000603087c24 */ /* 0x000fe2000f8e02ff */
[----:B------:R-:W-:Y:S01]  /*0c80*/  SEL R47, R2, RZ, P5 ;  /* 0x000000ff022f7207 */ /* 0x000fe20002800000 */
[----:B------:R-:W-:Y:S01]  /*0c90*/  IMAD.WIDE.U32 R10, R6, UR6, RZ ;  /* 0x00000006060a7c25 */ /* 0x000fe2000f8e00ff */
[----:B------:R-:W-:-:S02]  /*0ca0*/  LOP3.LUT P6, RZ, R9, 0x8, RZ, 0xc0, !PT ;  /* 0x0000000809ff7812 */ /* 0x000fc400078cc0ff */
[----:B------:R-:W-:Y:S01]  /*0cb0*/  SHF.R.S32.HI R48, RZ, 0x1f, R0 ;  /* 0x0000001fff307819 */ /* 0x000fe20000011400 */
[----:B------:R-:W-:Y:S01]  /*0cc0*/  IMAD.SHL.U32 R9, R7, 0x4, RZ ;  /* 0x0000000407097824 */ /* 0x000fe200078e00ff */
[----:B------:R-:W-:Y:S01]  /*0cd0*/  LEA R30, P2, R10, UR19, 0x3 ;  /* 0x000000130a1e7c11 */ /* 0x000fe2000f8418ff */
[----:B------:R-:W-:Y:S01]  /*0ce0*/  IMAD R8, R6, UR7, R8 ;  /* 0x0000000706087c24 */ /* 0x000fe2000f8e0208 */
[----:B------:R-:W2:Y:S01]  /*0cf0*/  LDCU.64 UR6, c[0x0][0x3c8] ;  /* 0x00007900ff0677ac */ /* 0x000ea20008000a00 */
[----:B------:R-:W-:Y:S01]  /*0d00*/  IMAD R3, R3, UR10, RZ ;  /* 0x0000000a03037c24 */ /* 0x000fe2000f8e02ff */
[----:B------:R-:W-:Y:S01]  /*0d10*/  LEA.HI R48, R48, R0, RZ, 0x4 ;  /* 0x0000000030307211 */ /* 0x000fe200078f20ff */
[----:B------:R-:W-:Y:S02]  /*0d20*/  IMAD.IADD R8, R11, 0x1, R8 ;  /* 0x000000010b087824 */ /* 0x000fe400078e0208 */
[----:B------:R-:W-:Y:S01]  /*0d30*/  IMAD R3, R6, UR11, R3 ;  /* 0x0000000b06037c24 */ /* 0x000fe2000f8e0203 */
[----:B------:R-:W-:Y:S01]  /*0d40*/  LEA.HI.SX32 R48, R48, 0xfffffffe, 0x1c ;  /* 0xfffffffe30307811 */ /* 0x000fe200078fe2ff */
[----:B------:R-:W-:Y:S01]  /*0d50*/  IMAD.SHL.U32 R2, R47, 0x4, RZ ;  /* 0x000000042f027824 */ /* 0x000fe200078e00ff */
[----:B------:R-:W-:Y:S01]  /*0d60*/  LEA.HI.X R8, R10, UR18, R8, 0x3, P2 ;  /* 0x000000120a087c11 */ /* 0x000fe200090f1c08 */
[----:B------:R-:W-:-:S03]  /*0d70*/  IMAD.WIDE.U32 R10, R6, UR10, RZ ;  /* 0x0000000a060a7c25 */ /* 0x000fc6000f8e00ff */
[----:B------:R-:W-:Y:S01]  /*0d80*/  LOP3.LUT P5, RZ, R2, 0x8, RZ, 0xc0, !PT ;  /* 0x0000000802ff7812 */ /* 0x000fe200078ac0ff */
[----:B------:R-:W-:Y:S01]  /*0d90*/  IMAD.IADD R3, R11, 0x1, R3 ;  /* 0x000000010b037824 */ /* 0x000fe200078e0203 */
[----:B-1----:R-:W-:Y:S01]  /*0da0*/  IADD3 R12, P1, PT, R12, UR8, RZ ;  /* 0x000000080c0c7c10 */ /* 0x002fe2000ff3e0ff */
[----:B------:R-:W-:Y:S02]  /*0db0*/  IMAD.SHL.U32 R6, R46, 0x2, RZ ;  /* 0x000000022e067824 */ /* 0x000fe400078e00ff */
[----:B------:R-:W-:Y:S01]  /*0dc0*/  IMAD.SHL.U32 R2, R47, 0x2, RZ ;  /* 0x000000022f027824 */ /* 0x000fe200078e00ff */
[----:B------:R-:W-:Y:S02]  /*0dd0*/  IADD3.X R13, PT, PT, R13, UR9, RZ, P1, !PT ;  /* 0x000000090d0d7c10 */ /* 0x000fe40008ffe4ff */
[----:B------:R-:W-:Y:S02]  /*0de0*/  IADD3 R30, P1, PT, R30, R12, RZ ;  /* 0x0000000c1e1e7210 */ /* 0x000fe40007f3e0ff */
[----:B------:R-:W-:Y:S01]  /*0df0*/  LOP3.LUT P2, RZ, R6, 0x8, RZ, 0xc0, !PT ;  /* 0x0000000806ff7812 */ /* 0x000fe2000784c0ff */
[----:B------:R-:W-:Y:S01]  /*0e00*/  LDGSTS.E.LTC128B.64 [R39+0x800], desc[UR16][R12.64], P0 ;  /* 0x008000000c277fae */ /* 0x000fe200081a1610 */
[----:B------:R-:W-:Y:S01]  /*0e10*/  LOP3.LUT P0, RZ, R9, 0x8, RZ, 0xc0, !PT ;  /* 0x0000000809ff7812 */ /* 0x000fe2000780c0ff */
[----:B------:R-:W-:-:S02]  /*0e20*/  IMAD.SHL.U32 R9, R46, 0x4, RZ ;  /* 0x000000042e097824 */ /* 0x000fc400078e00ff */
[----:B------:R1:W-:Y:S01]  /*0e30*/  LDGSTS.E.LTC128B.64 [R39+0x880], desc[UR16][R12.64+0x80], P3 ;  /* 0x008800800c277fae */ /* 0x0003e200099a1610 */
[----:B------:R-:W-:Y:S02]  /*0e40*/  IMAD.X R31, R8, 0x1, R13, P1 ;  /* 0x00000001081f7824 */ /* 0x000fe400008e060d */
[----:B------:R-:W-:Y:S01]  /*0e50*/  LOP3.LUT P3, RZ, R9, 0x8, RZ, 0xc0, !PT ;  /* 0x0000000809ff7812 */ /* 0x000fe2000786c0ff */
[----:B------:R-:W-:Y:S01]  /*0e60*/  LDGSTS.E.LTC128B.64 [R39+0x3000], desc[UR16][R4.64], P6 ;  /* 0x0300000004277fae */ /* 0x000fe2000b1a1610 */
[----:B------:R-:W-:Y:S02]  /*0e70*/  IMAD.SHL.U32 R9, R7, 0x2, RZ ;  /* 0x0000000207097824 */ /* 0x000fe400078e00ff */
[----:B------:R-:W-:-:S03]  /*0e80*/  IMAD.SHL.U32 R6, R47, 0x8, RZ ;  /* 0x000000082f067824 */ /* 0x000fc600078e00ff */
[----:B------:R2:W-:Y:S01]  /*0e90*/  LDGSTS.E.LTC128B.64 [R39+0x3080], desc[UR16][R4.64+0x80], P0 ;  /* 0x0308008004277fae */ /* 0x0005e200081a1610 */
[C---:B------:R-:W-:Y:S02]  /*0ea0*/  LEA R28, P0, R10.reuse, UR22, 0x3 ;  /* 0x000000160a1c7c11 */ /* 0x040fe4000f8018ff */
[----:B------:R-:W-:Y:S02]  /*0eb0*/  LOP3.LUT P6, RZ, R9, 0x8, RZ, 0xc0, !PT ;  /* 0x0000000809ff7812 */ /* 0x000fe400078cc0ff */
[----:B------:R-:W-:Y:S02]  /*0ec0*/  CS2R R8, SRZ ;  /* 0x0000000000087805 */ /* 0x000fe4000001ff00 */
[----:B------:R-:W-:Y:S01]  /*0ed0*/  LEA.HI.X R3, R10, UR23, R3, 0x3, P0 ;  /* 0x000000170a037c11 */ /* 0x000fe200080f1c03 */
[----:B------:R-:W-:Y:S01]  /*0ee0*/  USHF.R.S32.HI UR23, URZ, 0x1f, UR24 ;  /* 0x0000001fff177899 */ /* 0x000fe20008011418 */
[----:B------:R-:W-:Y:S02]  /*0ef0*/  LOP3.LUT P0, RZ, R7, 0x8, RZ, 0xc0, !PT ;  /* 0x0000000807ff7812 */ /* 0x000fe4000780c0ff */
[----:B------:R-:W-:Y:S01]  /*0f00*/  CS2R R10, SRZ ;  /* 0x00000000000a7805 */ /* 0x000fe2000001ff00 */
[----:B------:R-:W-:-:S04]  /*0f10*/  ULEA.HI UR23, UR23, UR24, URZ, 0x2 ;  /* 0x0000001817177291 */ /* 0x000fc8000f8f10ff */
[----:B------:R-:W-:Y:S02]  /*0f20*/  ULOP3.LUT UR5, UR23, 0xfffc, URZ, 0xc0, !UPT ;  /* 0x0000fffc17057892 */ /* 0x000fe4000f8ec0ff */
[----:B------:R-:W-:Y:S01]  /*0f30*/  USHF.R.S32.HI UR23, URZ, 0x2, UR23 ;  /* 0x00000002ff177899 */ /* 0x000fe20008011417 */
[----:B-1----:R-:W-:Y:S01]  /*0f40*/  CS2R R12, SRZ ;  /* 0x00000000000c7805 */ /* 0x002fe2000001ff00 */
[----:B------:R-:W-:Y:S01]  /*0f50*/  UIADD3 UR5, UPT, UPT, UR24, -UR5, URZ ;  /* 0x8000000518057290 */ /* 0x000fe2000fffe0ff */
[----:B--2---:R-:W-:-:S04]  /*0f60*/  IADD3 R4, P1, PT, R4, UR6, RZ ;  /* 0x0000000604047c10 */ /* 0x004fc8000ff3e0ff */
[----:B------:R-:W-:Y:S02]  /*0f70*/  IADD3.X R5, PT, PT, R5, UR7, RZ, P1, !PT ;  /* 0x0000000705057c10 */ /* 0x000fe40008ffe4ff */
[----:B------:R-:W-:-:S03]  /*0f80*/  IADD3 R28, P1, PT, R28, R4, RZ ;  /* 0x000000041c1c7210 */ /* 0x000fc60007f3e0ff */
[----:B------:R-:W-:Y:S01]  /*0f90*/  LDGSTS.E.LTC128B.64 [R39+0x3800], desc[UR16][R4.64], P6 ;  /* 0x0380000004277fae */ /* 0x000fe2000b1a1610 */
[----:B------:R-:W-:Y:S01]  /*0fa0*/  LOP3.LUT P6, RZ, R6, 0x8, RZ, 0xc0, !PT ;  /* 0x0000000806ff7812 */ /* 0x000fe200078cc0ff */
[----:B------:R-:W-:Y:S01]  /*0fb0*/  IMAD.X R29, R3, 0x1, R5, P1 ;  /* 0x00000001031d7824 */ /* 0x000fe200008e0605 */
[----:B------:R-:W-:Y:S01]  /*0fc0*/  LOP3.LUT P1, RZ, R46, 0x8, RZ, 0xc0, !PT ;  /* 0x000000082eff7812 */ /* 0x000fe2000782c0ff */
[----:B------:R1:W-:Y:S01]  /*0fd0*/  LDGSTS.E.LTC128B.64 [R39+0x3880], desc[UR16][R4.64+0x80], P0 ;  /* 0x0388008004277fae */ /* 0x0003e200081a1610 */
[----:B------:R-:W-:-:S03]  /*0fe0*/  CS2R R6, SRZ ;  /* 0x0000000000067805 */ /* 0x000fc6000001ff00 */
[----:B------:R-:W0:Y:S04]  /*0ff0*/  LDGDEPBAR ;  /* 0x00000000000079af */ /* 0x000e280000000000 */
[----:B------:R-:W-:Y:S01]  /*1000*/  LDGSTS.E.LTC128B.64 [R39+0x1000], desc[UR16][R30.64], P4 ;  /* 0x010000001e277fae */ /* 0x000fe2000a1a1610 */
[----:B------:R-:W-:-:S03]  /*1010*/  LOP3.LUT P4, RZ, R2, 0x8, RZ, 0xc0, !PT ;  /* 0x0000000802ff7812 */ /* 0x000fc6000788c0ff */
[----:B------:R-:W-:Y:S01]  /*1020*/  LDGSTS.E.LTC128B.64 [R39+0x1080], desc[UR16][R30.64+0x80], P3 ;  /* 0x010800801e277fae */ /* 0x000fe200099a1610 */
[----:B------:R-:W-:Y:S02]  /*1030*/  LOP3.LUT P3, RZ, R47, 0x8, RZ, 0xc0, !PT ;  /* 0x000000082fff7812 */ /* 0x000fe4000786c0ff */
[----:B-1----:R-:W-:-:S04]  /*1040*/  IADD3 R4, P0, PT, R30, UR8, RZ ;  /* 0x000000081e047c10 */ /* 0x002fc8000ff1e0ff */
[----:B------:R-:W-:Y:S02]  /*1050*/  IADD3.X R5, PT, PT, R31, UR9, RZ, P0, !PT ;  /* 0x000000091f057c10 */ /* 0x000fe400087fe4ff */
[----:B------:R-:W-:Y:S01]  /*1060*/  IADD3 R2, P0, PT, R28, UR6, RZ ;  /* 0x000000061c027c10 */ /* 0x000fe2000ff1e0ff */
[----:B------:R-:W-:Y:S02]  /*1070*/  ULOP3.LUT UR6, UR5, 0x80, URZ, 0xc0, !UPT ;  /* 0x0000008005067892 */ /* 0x000fe4000f8ec0ff */
[----:B------:R-:W-:Y:S01]  /*1080*/  LDGSTS.E.LTC128B.64 [R39+0x1800], desc[UR16][R4.64], P2 ;  /* 0x0180000004277fae */ /* 0x000fe200091a1610 */
[----:B------:R-:W-:Y:S01]  /*1090*/  IADD3.X R3, PT, PT, R29, UR7, RZ, P0, !PT ;  /* 0x000000071d037c10 */ /* 0x000fe200087fe4ff */
[----:B------:R-:W-:Y:S01]  /*10a0*/  ULEA.HI UR6, UR6, UR5, URZ, 0x19 ;  /* 0x0000000506067291 */ /* 0x000fe2000f8fc8ff */
[----:B------:R-:W-:Y:S01]  /*10b0*/  ISETP.GE.AND P0, PT, R0, 0x10, PT ;  /* 0x000000100000780c */ /* 0x000fe20003f06270 */
[----:B------:R1:W-:Y:S02]  /*10c0*/  LDGSTS.E.LTC128B.64 [R39+0x1880], desc[UR16][R4.64+0x80], P1 ;  /* 0x0188008004277fae */ /* 0x0003e400089a1610 */
[----:B------:R-:W-:-:S02]  /*10d0*/  ULOP3.LUT UR7, UR6, 0xfffe, URZ, 0xc0, !UPT ;  /* 0x0000fffe06077892 */ /* 0x000fc4000f8ec0ff */
[----:B------:R2:W-:Y:S01]  /*10e0*/  LDGSTS.E.LTC128B.64 [R39+0x4000], desc[UR16][R28.64], P6 ;  /* 0x040000001c277fae */ /* 0x0005e2000b1a1610 */
[----:B------:R-:W-:Y:S02]  /*10f0*/  UPRMT UR6, UR6, 0x8880, URZ ;  /* 0x0000888006067896 */ /* 0x000fe400080000ff */
[----:B------:R-:W-:Y:S01]  /*1100*/  UIADD3 UR7, UPT, UPT, URZ, -UR7, URZ ;  /* 0x80000007ff077290 */ /* 0x000fe2000fffe0ff */
[----:B------:R2:W-:Y:S01]  /*1110*/  LDGSTS.E.LTC128B.64 [R39+0x4080], desc[UR16][R28.64+0x80], P5 ;  /* 0x040800801c277fae */ /* 0x0005e2000a9a1610 */
[----:B------:R-:W-:Y:S02]  /*1120*/  USHF.R.S32.HI UR6, URZ, 0x1, UR6 ;  /* 0x00000001ff067899 */ /* 0x000fe40008011406 */
[----:B------:R-:W-:Y:S01]  /*1130*/  UPRMT UR7, UR7, 0x7710, URZ ;  /* 0x0000771007077896 */ /* 0x000fe200080000ff */
[----:B------:R2:W-:Y:S01]  /*1140*/  LDGSTS.E.LTC128B.64 [R39+0x4800], desc[UR16][R2.64], P4 ;  /* 0x0480000002277fae */ /* 0x0005e2000a1a1610 */
[----:B------:R-:W-:Y:S02]  /*1150*/  UPRMT UR18, UR6, 0x9910, URZ ;  /* 0x0000991006127896 */ /* 0x000fe400080000ff */
[----:B------:R-:W-:Y:S01]  /*1160*/  UIADD3 UR7, UPT, UPT, UR5, UR7, URZ ;  /* 0x0000000705077290 */ /* 0x000fe2000fffe0ff */
[----:B------:R2:W-:Y:S03]  /*1170*/  LDGSTS.E.LTC128B.64 [R39+0x4880], desc[UR16][R2.64+0x80], P3 ;  /* 0x0488008002277fae */ /* 0x0005e600099a1610 */
[----:B------:R-:W-:Y:S01]  /*1180*/  UPRMT UR5, UR7, 0x8880, URZ ;  /* 0x0000888007057896 */ /* 0x000fe200080000ff */
[----:B------:R-:W0:Y:S01]  /*1190*/  LDGDEPBAR ;  /* 0x00000000000079af */ /* 0x000e220000000000 */
[----:B------:R-:W-:-:S02]  /*11a0*/  ULOP3.LUT UR19, UR7, 0xffff, URZ, 0xc0, !UPT ;  /* 0x0000ffff07137892 */ /* 0x000fc4000f8ec0ff */
[----:B------:R-:W-:Y:S02]  /*11b0*/  USHF.L.U32 UR7, UR23, 0xc, URZ ;  /* 0x0000000c17077899 */ /* 0x000fe400080006ff */
[----:B------:R-:W-:Y:S02]  /*11c0*/  UPRMT UR19, UR19, 0x8880, URZ ;  /* 0x0000888013137896 */ /* 0x000fe400080000ff */
[----:B------:R-:W-:Y:S01]  /*11d0*/  ULEA UR6, UR18, UR7, 0x7 ;  /* 0x0000000712067291 */ /* 0x000fe2000f8e38ff */
[----:B-1----:R-:W-:Y:S01]  /*11e0*/  CS2R R4, SRZ ;  /* 0x0000000000047805 */ /* 0x002fe2000001ff00 */
[----:B------:R-:W-:Y:S01]  /*11f0*/  ULEA UR5, UR5, UR7, 0x7 ;  /* 0x0000000705057291 */ /* 0x000fe2000f8e38ff */
[----:B------:R-:W-:-:S04]  /*1200*/  DEPBAR.LE SB0, 0x1 ;  /* 0x000080400000791a */ /* 0x000fc80000000000 */
[----:B------:R-:W-:Y:S06]  /*1210*/  BAR.SYNC.DEFER_BLOCKING 0x0 ;  /* 0x0000000000007b1d */ /* 0x000fec0000010000 */
[----:B------:R-:W-:Y:S05]  /*1220*/  @!P0 BRA `(.L_x_3) ;  /* 0x0000000400f48947 */ /* 0x000fea0003800000 */
[----:B--2---:R-:W-:Y:S01]  /*1230*/  LOP3.LUT R2, R38, 0x1f, RZ, 0xc0, !PT ;  /* 0x0000001f26027812 */ /* 0x004fe200078ec0ff */
[----:B------:R-:W1:Y:S01]  /*1240*/  LDC.64 R36, c[0x0][0x3b0] ;  /* 0x0000ec00ff247b82 */ /* 0x000e620000000a00 */
[----:B------:R-:W-:Y:S01]  /*1250*/  ISETP.NE.AND P0, PT, R48, RZ, PT ;  /* 0x000000ff3000720c */ /* 0x000fe20003f05270 */
[----:B------:R-:W-:Y:S01]  /*1260*/  IMAD.MOV.U32 R43, RZ, RZ, R30 ;  /* 0x000000ffff2b7224 */ /* 0x000fe200078e001e */
[----:B------:R-:W-:Y:S01]  /*1270*/  SHF.R.U32.HI R2, RZ, 0x3, R2 ;  /* 0x00000003ff027819 */ /* 0x000fe20000011602 */
[----:B------:R-:W-:Y:S01]  /*1280*/  IMAD.MOV.U32 R42, RZ, RZ, R31 ;  /* 0x000000ffff2a7224 */ /* 0x000fe200078e001f */
[----:B------:R-:W-:Y:S01]  /*1290*/  CS2R R14, SRZ ;  /* 0x00000000000e7805 */ /* 0x000fe2000001ff00 */
[----:B------:R-:W-:Y:S01]  /*12a0*/  IMAD.MOV.U32 R45, RZ, RZ, R28 ;  /* 0x000000ffff2d7224 */ /* 0x000fe200078e001c */
[----:B------:R-:W-:Y:S01]  /*12b0*/  LOP3.LUT R0, R2, 0x7, R38, 0x78, !PT ;  /* 0x0000000702007812 */ /* 0x000fe200078e7826 */
[----:B------:R-:W-:Y:S01]  /*12c0*/  IMAD.MOV.U32 R44, RZ, RZ, R29 ;  /* 0x000000ffff2c7224 */ /* 0x000fe200078e001d */
[----:B------:R-:W-:Y:S01]  /*12d0*/  SEL R47, R47, RZ, P0 ;  /* 0x000000ff2f2f7207 */ /* 0x000fe20000000000 */
[----:B------:R-:W2:Y:S01]  /*12e0*/  LDCU.64 UR8, c[0x0][0x3a8] ;  /* 0x00007500ff0877ac */ /* 0x000ea20008000a00 */
[----:B------:R-:W-:Y:S01]  /*12f0*/  SEL R46, R46, RZ, P0 ;  /* 0x000000ff2e2e7207 */ /* 0x000fe20000000000 */
[----:B------:R-:W-:-:S02]  /*1300*/  IMAD R0, R2, 0x10, R0 ;  /* 0x0000001002007824 */ /* 0x000fc400078e0200 */
[----:B------:R-:W3:Y:S01]  /*1310*/  LDC.64 R2, c[0x0][0x3d0] ;  /* 0x0000f400ff027b82 */ /* 0x000ee20000000a00 */
[----:B------:R-:W-:Y:S01]  /*1320*/  UMOV UR24, 0x2 ;  /* 0x0000000200187882 */ /* 0x000fe20000000000 */
[----:B------:R-:W-:Y:S01]  /*1330*/  UMOV UR27, URZ ;  /* 0x000000ff001b7c82 */ /* 0x000fe20008000000 */
[----:B------:R-:W-:Y:S01]  /*1340*/  LEA R0, R0, UR4, 0x4 ;  /* 0x0000000400007c11 */ /* 0x000fe2000f8e20ff */
[----:B------:R-:W-:Y:S01]  /*1350*/  UMOV UR4, UR6 ;  /* 0x0000000600047c82 */ /* 0x000fe20008000000 */
[----:B------:R-:W1:Y:S03]  /*1360*/  LDCU.64 UR6, c[0x0][0x3c8] ;  /* 0x00007900ff0677ac */ /* 0x000e660008000a00 */
[----:B------:R1:W1:Y:S01]  /*1370*/  LDS.128 R24, [R0+UR4+0x3000] ;  /* 0x0030000400187984 */ /* 0x0002620008000c00 */
[----:B------:R-:W-:Y:S01]  /*1380*/  UMOV UR26, 0x2000 ;  /* 0x00002000001a7882 */ /* 0x000fe20000000000 */
[----:B------:R-:W-:Y:S01]  /*1390*/  UMOV UR25, 0x2000 ;  /* 0x0000200000197882 */ /* 0x000fe20000000000 */
[----:B------:R-:W-:Y:S01]  /*13a0*/  UMOV UR11, 0xffffe000 ;  /* 0xffffe000000b7882 */ /* 0x000fe20000000000 */
[----:B------:R1:W1:Y:S04]  /*13b0*/  LDS.128 R20, [R0+UR5] ;  /* 0x0000000500147984 */ /* 0x0002680008000c00 */
.L_x_4:
[C---:B-12--5:R-:W5:Y:S01]  /*13c0*/  DMMA.8x8x4 R4, R20.reuse, R24, R4 ;  /* 0x000000181404723f */ /* 0x066f620000000004 */
[----:B------:R-:W-:Y:S01]  /*13d0*/  LDS.128 R28, [R0+UR5+0x400] ;  /* 0x00040005001c7984 */ /* 0x000fe20008000c00 */
[----:B------:R-:W-:Y:S02]  /*13e0*/  UIADD3 UR27, UPT, UPT, UR27, 0x1, URZ ;  /* 0x000000011b1b7890 */ /* 0x000fe4000fffe0ff */
[----:B---3--:R-:W-:Y:S01]  /*13f0*/  IADD3 R45, P1, P0, R45, UR6, R2 ;  /* 0x000000062d2d7c10 */ /* 0x008fe2000f83e002 */
[----:B------:R-:W-:Y:S01]  /*1400*/  VIADD R50, R39, UR26 ;  /* 0x0000001a27327c36 */ /* 0x000fe20008000000 */
[----:B--2---:R-:W-:Y:S01]  /*1410*/  IADD3 R43, P3, P2, R43, UR8, R36 ;  /* 0x000000082b2b7c10 */ /* 0x004fe2000fa7e024 */
[----:B------:R-:W-:Y:S01]  /*1420*/  VIADD R41, R0, UR5 ;  /* 0x0000000500297c36 */ /* 0x000fe20008000000 */
[----:B------:R-:W-:Y:S01]  /*1430*/  IADD3.X R44, PT, PT, R44, UR7, R3, P1, P0 ;  /* 0x000000072c2c7c10 */ /* 0x000fe20008fe0403 */
[----:B------:R-:W1:Y:S01]  /*1440*/  LDS.128 R32, [R0+UR4+0x3400] ;  /* 0x0034000400207984 */ /* 0x000e620008000c00 */
[----:B------:R-:W-:Y:S01]  /*1450*/  LOP3.LUT P1, RZ, R46, 0x1, RZ, 0xc0, !PT ;  /* 0x000000012eff7812 */ /* 0x000fe2000782c0ff */
[----:B------:R-:W-:Y:S01]  /*1460*/  VIADD R49, R39, UR25 ;  /* 0x0000001927317c36 */ /* 0x000fe20008000000 */
[----:B------:R-:W-:Y:S01]  /*1470*/  LOP3.LUT P0, RZ, R47, 0x1, RZ, 0xc0, !PT ;  /* 0x000000012fff7812 */ /* 0x000fe2000780c0ff */
[----:B------:R-:W-:Y:S01]  /*1480*/  VIADD R40, R0, UR4 ;  /* 0x0000000400287c36 */ /* 0x000fe20008000000 */
[----:B------:R-:W-:Y:S01]  /*1490*/  IADD3.X R42, PT, PT, R42, UR9, R37, P3, P2 ;  /* 0x000000092a2a7c10 */ /* 0x000fe20009fe4425 */
[----:B------:R-:W-:Y:S01]  /*14a0*/  UISETP.NE.AND UP0, UPT, UR27, 0x3, UPT ;  /* 0x000000031b00788c */ /* 0x000fe2000bf05270 */
[-C--:B------:R2:W5:Y:S01]  /*14b0*/  DMMA.8x8x4 R8, R20, R26.reuse, R8 ;  /* 0x0000001a1408723f */ /* 0x0805620000000008 */
[----:B------:R-:W-:Y:S02]  /*14c0*/  UIADD3 UR24, UPT, UPT, UR24, 0x1, URZ ;  /* 0x0000000118187890 */ /* 0x000fe4000fffe0ff */
[----:B------:R-:W-:Y:S01]  /*14d0*/  USEL UR10, UR11, 0x1000, !UP0 ;  /* 0x000010000b0a7887 */ /* 0x000fe2000c000000 */
[----:B------:R-:W-:Y:S01]  /*14e0*/  SHF.R.U32.HI R52, RZ, 0x2, R46 ;  /* 0x00000002ff347819 */ /* 0x000fe2000001162e */
[----:B------:R-:W-:Y:S01]  /*14f0*/  USEL UR27, UR27, URZ, UP0 ;  /* 0x000000ff1b1b7287 */ /* 0x000fe20008000000 */
[----:B------:R-:W-:Y:S01]  /*1500*/  SHF.R.U32.HI R51, RZ, 0x2, R47 ;  /* 0x00000002ff337819 */ /* 0x000fe2000001162f */
[----:B--2---:R-:W-:Y:S01]  /*1510*/  @P1 IMAD.MOV.U32 R20, RZ, RZ, R43 ;  /* 0x000000ffff141224 */ /* 0x004fe200078e002b */
[----:B------:R-:W-:Y:S01]  /*1520*/  UISETP.NE.AND UP0, UPT, UR24, 0x3, UPT ;  /* 0x000000031800788c */ /* 0x000fe2000bf05270 */
[----:B------:R-:W-:Y:S03]  /*1530*/  @P1 IMAD.MOV.U32 R21, RZ, RZ, R42 ;  /* 0x000000ffff151224 */ /* 0x000fe600078e002a */
[----:B------:R-:W-:Y:S02]  /*1540*/  USEL UR22, UR11, 0x1000, !UP0 ;  /* 0x000010000b167887 */ /* 0x000fe4000c000000 */
[----:B------:R-:W-:Y:S01]  /*1550*/  @!PT LDS RZ, [RZ] ;  /* 0x00000000fffff984 */ /* 0x000fe20000000800 */
[----:B------:R-:W-:Y:S01]  /*1560*/  @!PT LDS RZ, [RZ] ;  /* 0x00000000fffff984 */ /* 0x000fe20000000800 */
[----:B------:R-:W-:Y:S01]  /*1570*/  @!PT LDS RZ, [RZ] ;  /* 0x00000000fffff984 */ /* 0x000fe20000000800 */
[----:B------:R2:W-:Y:S01]  /*1580*/  @P1 LDGSTS.E.LTC128B.64 [R50], desc[UR16][R20.64] ;  /* 0x0000000014321fae */ /* 0x0005e2000b9a1610 */
[----:B------:R-:W-:Y:S01]  /*1590*/  IADD3 R56, P1, PT, R43, UR8, RZ ;  /* 0x000000082b387c10 */ /* 0x000fe2000ff3e0ff */
[C---:B------:R-:W5:Y:S01]  /*15a0*/  DMMA.8x8x4 R12, R22.reuse, R26, R12 ;  /* 0x0000001a160c723f */ /* 0x040f62000000000c */
[----:B------:R-:W-:Y:S02]  /*15b0*/  USEL UR24, UR24, URZ, UP0 ;  /* 0x000000ff18187287 */ /* 0x000fe40008000000 */
[----:B------:R-:W-:Y:S01]  /*15c0*/  UIADD3 UR25, UPT, UPT, UR22, UR25, URZ ;  /* 0x0000001916197290 */ /* 0x000fe2000fffe0ff */
[----:B------:R-:W-:Y:S01]  /*15d0*/  IADD3.X R57, PT, PT, R42, UR9, RZ, P1, !PT ;  /* 0x000000092a397c10 */ /* 0x000fe20008ffe4ff */
[----:B------:R-:W-:Y:S11]  /*15e0*/  UIADD3 UR26, UPT, UPT, UR22, UR26, URZ ;  /* 0x0000001a161a7290 */ /* 0x000ff6000fffe0ff */
[----:B------:R3:W5:Y:S04]  /*15f0*/  DMMA.8x8x4 R16, R22, R24, R16 ;  /* 0x000000181610723f */ /* 0x0007680000000010 */
[----:B--2---:R-:W-:Y:S02]  /*1600*/  @P0 IMAD.MOV.U32 R20, RZ, RZ, R45 ;  /* 0x000000ffff140224 */ /* 0x004fe400078e002d */
[----:B------:R-:W-:-:S10]  /*1610*/  @P0 IMAD.MOV.U32 R21, RZ, RZ, R44 ;  /* 0x000000ffff150224 */ /* 0x000fd400078e002c */
[C---:B-1---5:R-:W5:Y:S01]  /*1620*/  DMMA.8x8x4 R4, R28.reuse, R32, R4 ;  /* 0x000000201c04723f */ /* 0x062f620000000004 */
[----:B---3--:R3:W-:Y:S03]  /*1630*/  @P0 LDGSTS.E.LTC128B.64 [R49+0x3000], desc[UR16][R20.64] ;  /* 0x0300000014310fae */ /* 0x0087e6000b9a1610 */
[----:B------:R-:W-:Y:S04]  /*1640*/  IADD3 R54, P0, PT, R45, UR6, RZ ;  /* 0x000000062d367c10 */ /* 0x000fe8000ff1e0ff */
[----:B------:R-:W-:Y:S01]  /*1650*/  IADD3.X R55, PT, PT, R44, UR7, RZ, P0, !PT ;  /* 0x000000072c377c10 */ /* 0x000fe200087fe4ff */
[----:B------:R-:W-:Y:S07]  /*1660*/  LDS.128 R24, [R0+UR4+0x3800] ;  /* 0x0038000400187984 */ /* 0x000fee0008000c00 */
[-C--:B------:R1:W5:Y:S04]  /*1670*/  DMMA.8x8x4 R8, R28, R34.reuse, R8 ;  /* 0x000000221c08723f */ /* 0x0803680000000008 */
[----:B-1----:R-:W-:Y:S02]  /*1680*/  SHF.R.U32.HI R29, RZ, 0x1, R46 ;  /* 0x00000001ff1d7819 */ /* 0x002fe4000001162e */
[----:B------:R-:W-:Y:S02]  /*1690*/  SHF.R.U32.HI R28, RZ, 0x1, R47 ;  /* 0x00000001ff1c7819 */ /* 0x000fe4000001162f */
[----:B------:R-:W-:Y:S02]  /*16a0*/  LOP3.LUT P3, RZ, R29, 0x1, RZ, 0xc0, !PT ;  /* 0x000000011dff7812 */ /* 0x000fe4000786c0ff */
[----:B------:R-:W-:Y:S01]  /*16b0*/  LOP3.LUT P2, RZ, R28, 0x1, RZ, 0xc0, !PT ;  /* 0x000000011cff7812 */ /* 0x000fe2000784c0ff */
[----:B---3--:R-:W1:Y:S05]  /*16c0*/  LDS.128 R20, [R0+UR5+0x800] ;  /* 0x0008000500147984 */ /* 0x008e6a0008000c00 */
[C---:B------:R-:W5:Y:S05]  /*16d0*/  DMMA.8x8x4 R12, R30.reuse, R34, R12 ;  /* 0x000000221e0c723f */ /* 0x040f6a000000000c */
[----:B------:R-:W-:Y:S02]  /*16e0*/  @P3 IMAD.MOV.U32 R28, RZ, RZ, R43 ;  /* 0x000000ffff1c3224 */ /* 0x000fe400078e002b */
[----:B------:R-:W-:Y:S05]  /*16f0*/  @P3 IMAD.MOV.U32 R29, RZ, RZ, R42 ;  /* 0x000000ffff1d3224 */ /* 0x000fea00078e002a */
[----:B------:R-:W-:Y:S01]  /*1700*/  @!PT LDS RZ, [RZ] ;  /* 0x00000000fffff984 */ /* 0x000fe20000000800 */
[----:B------:R-:W-:Y:S01]  /*1710*/  @!PT LDS RZ, [RZ] ;  /* 0x00000000fffff984 */ /* 0x000fe20000000800 */
[----:B------:R-:W-:Y:S01]  /*1720*/  @!PT LDS RZ, [RZ] ;  /* 0x00000000fffff984 */ /* 0x000fe20000000800 */
[----:B------:R2:W-:Y:S01]  /*1730*/  @P3 LDGSTS.E.LTC128B.64 [R50+0x80], desc[UR16][R28.64+0x80] ;  /* 0x000800801c323fae */ /* 0x0005e2000b9a1610 */
[----:B------:R-:W-:Y:S03]  /*1740*/  LOP3.LUT P3, RZ, R52, 0x1, RZ, 0xc0, !PT ;  /* 0x0000000134ff7812 */ /* 0x000fe6000786c0ff */
[----:B------:R3:W5:Y:S11]  /*1750*/  DMMA.8x8x4 R16, R30, R32, R16 ;  /* 0x000000201e10723f */ /* 0x0007760000000010 */
[----:B------:R-:W-:-:S05]  /*1760*/  @!UPT UIADD3 URZ, UPT, UPT, URZ, URZ, URZ ;  /* 0x000000fffffff290 */ /* 0x000fca000fffe0ff */
[C---:B-1---5:R-:W5:Y:S04]  /*1770*/  DMMA.8x8x4 R4, R20.reuse, R24, R4 ;  /* 0x000000181404723f */ /* 0x062f680000000004 */
[----:B--2---:R-:W-:Y:S02]  /*1780*/  @P2 IMAD.MOV.U32 R28, RZ, RZ, R45 ;  /* 0x000000ffff1c2224 */ /* 0x004fe400078e002d */
[----:B------:R-:W-:Y:S05]  /*1790*/  @P2 IMAD.MOV.U32 R29, RZ, RZ, R44 ;  /* 0x000000ffff1d2224 */ /* 0x000fea00078e002c */
[----:B---3--:R3:W-:Y:S01]  /*17a0*/  @P2 LDGSTS.E.LTC128B.64 [R49+0x3080], desc[UR16][R28.64+0x80] ;  /* 0x030800801c312fae */ /* 0x0087e2000b9a1610 */
[----:B------:R-:W-:Y:S04]  /*17b0*/  LOP3.LUT P2, RZ, R51, 0x1, RZ, 0xc0, !PT ;  /* 0x0000000133ff7812 */ /* 0x000fe8000784c0ff */
[-C--:B------:R1:W5:Y:S01]  /*17c0*/  DMMA.8x8x4 R8, R20, R26.reuse, R8 ;  /* 0x0000001a1408723f */ /* 0x0803620000000008 */
[----:B------:R-:W-:Y:S01]  /*17d0*/  LDS.128 R32, [R0+UR4+0x3c00] ;  /* 0x003c000400207984 */ /* 0x000fe20008000c00 */
[----:B------:R-:W-:Y:S02]  /*17e0*/  UIADD3 UR4, UPT, UPT, UR10, UR4, URZ ;  /* 0x000000040a047290 */ /* 0x000fe4000fffe0ff */
[----:B-1----:R-:W-:Y:S02]  /*17f0*/  SHF.R.U32.HI R21, RZ, 0x3, R46 ;  /* 0x00000003ff157819 */ /* 0x002fe4000001162e */
[----:B------:R-:W-:Y:S02]  /*1800*/  SHF.R.U32.HI R20, RZ, 0x3, R47 ;  /* 0x00000003ff147819 */ /* 0x000fe4000001162f */
[----:B------:R-:W-:Y:S02]  /*1810*/  LOP3.LUT P1, RZ, R21, 0x1, RZ, 0xc0, !PT ;  /* 0x0000000115ff7812 */ /* 0x000fe4000782c0ff */
[----:B------:R-:W-:Y:S06]  /*1820*/  LOP3.LUT P0, RZ, R20, 0x1, RZ, 0xc0, !PT ;  /* 0x0000000114ff7812 */ /* 0x000fec000780c0ff */
[C---:B------:R-:W5:Y:S01]  /*1830*/  DMMA.8x8x4 R12, R22.reuse, R26, R12 ;  /* 0x0000001a160c723f */ /* 0x040f62000000000c */
[----:B---3--:R-:W1:Y:S01]  /*1840*/  LDS.128 R28, [R0+UR5+0xc00] ;  /* 0x000c0005001c7984 */ /* 0x008e620008000c00 */
[----:B------:R-:W-:Y:S07]  /*1850*/  UIADD3 UR5, UPT, UPT, UR10, UR5, URZ ;  /* 0x000000050a057290 */ /* 0x000fee000fffe0ff */
[----:B------:R-:W-:Y:S01]  /*1860*/  @!PT LDS RZ, [RZ] ;  /* 0x00000000fffff984 */ /* 0x000fe20000000800 */
[----:B------:R-:W-:Y:S01]  /*1870*/  @!PT LDS RZ, [RZ] ;  /* 0x00000000fffff984 */ /* 0x000fe20000000800 */
[----:B------:R-:W-:Y:S01]  /*1880*/  @!PT LDS RZ, [RZ] ;  /* 0x00000000fffff984 */ /* 0x000fe20000000800 */
[----:B------:R-:W-:Y:S07]  /*1890*/  @P3 LDGSTS.E.LTC128B.64 [R50+0x800], desc[UR16][R56.64] ;  /* 0x0080000038323fae */ /* 0x000fee000b9a1610 */
[----:B------:R2:W5:Y:S01]  /*18a0*/  DMMA.8x8x4 R16, R22, R24, R16 ;  /* 0x000000181610723f */ /* 0x0005620000000010 */
[----:B------:R-:W-:Y:S06]  /*18b0*/  @P2 LDGSTS.E.LTC128B.64 [R49+0x3800], desc[UR16][R54.64] ;  /* 0x0380000036312fae */ /* 0x000fec000b9a1610 */
[----:B------:R-:W-:Y:S06]  /*18c0*/  @P1 LDGSTS.E.LTC128B.64 [R50+0x880], desc[UR16][R56.64+0x80] ;  /* 0x0088008038321fae */ /* 0x000fec000b9a1610 */
[----:B--2---:R2:W-:Y:S06]  /*18d0*/  @P0 LDGSTS.E.LTC128B.64 [R49+0x3880], desc[UR16][R54.64+0x80] ;  /* 0x0388008036310fae */ /* 0x0045ec000b9a1610 */
[----:B------:R-:W0:-:S01]  /*18e0*/  LDGDEPBAR ;  /* 0x00000000000079af */ /* 0x000e020000000000 */
[C---:B-1---5:R1:W5:Y:S04]  /*18f0*/  DMMA.8x8x4 R4, R28.reuse, R32, R4 ;  /* 0x000000201c04723f */ /* 0x0623680000000004 */
[----:B--2---:R-:W-:Y:S11]  /*1900*/  VIADD R49, R48, 0xffffffff ;  /* 0xffffffff30317836 */ /* 0x004ff60000000000 */
[----:B------:R-:W-:Y:S01]  /*1910*/  @!UPT UIADD3 URZ, UPT, UPT, URZ, URZ, URZ ;  /* 0x000000fffffff290 */ /* 0x000fe2000fffe0ff */
[-C--:B------:R1:W5:Y:S01]  /*1920*/  DMMA.8x8x4 R8, R28, R34.reuse, R8 ;  /* 0x000000221c08723f */ /* 0x0803620000000008 */
[----:B------:R-:W-:Y:S04]  /*1930*/  DEPBAR.LE SB0, 0x1 ;  /* 0x000080400000791a */ /* 0x000fe80000000000 */
[----:B------:R-:W-:Y:S01]  /*1940*/  BAR.SYNC.DEFER_BLOCKING 0x0 ;  /* 0x0000000000007b1d */ /* 0x000fe20000010000 */
[----:B------:R-:W-:Y:S04]  /*1950*/  ISETP.NE.AND P0, PT, R49, RZ, PT ;  /* 0x000000ff3100720c */ /* 0x000fe80003f05270 */
[----:B------:R-:W-:Y:S02]  /*1960*/  SEL R46, R46, RZ, P0 ;  /* 0x000000ff2e2e7207 */ /* 0x000fe40000000000 */
[----:B------:R-:W-:Y:S02]  /*1970*/  SEL R47, R47, RZ, P0 ;  /* 0x000000ff2f2f7207 */ /* 0x000fe40000000000 */
[----:B------:R-:W-:Y:S01]  /*1980*/  ISETP.GT.AND P0, PT, R48, -0x1, PT ;  /* 0xffffffff3000780c */ /* 0x000fe20003f04270 */
[----:B------:R-:W-:Y:S01]  /*1990*/  IMAD.MOV.U32 R48, RZ, RZ, R49 ;  /* 0x000000ffff307224 */ /* 0x000fe200078e0031 */
[C---:B------:R1:W5:Y:S01]  /*19a0*/  DMMA.8x8x4 R12, R30.reuse, R34, R12 ;  /* 0x000000221e0c723f */ /* 0x040362000000000c */
[----:B------:R1:W2:Y:S11]  /*19b0*/  LDS.128 R20, [R41+UR10] ;  /* 0x0000000a29147984 */ /* 0x0002b60008000c00 */
[----:B------:R-:W-:Y:S04]  /*19c0*/  @!UPT UIADD3 URZ, UPT, UPT, URZ, URZ, URZ ;  /* 0x000000fffffff290 */ /* 0x000fe8000fffe0ff */
[----:B------:R1:W5:Y:S01]  /*19d0*/  DMMA.8x8x4 R16, R30, R32, R16 ;  /* 0x000000201e10723f */ /* 0x0003620000000010 */
[----:B------:R1:W2:Y:S01]  /*19e0*/  LDS.128 R24, [R40+UR10+0x3000] ;  /* 0x0030000a28187984 */ /* 0x0002a20008000c00 */
[----:B------:R-:W-:Y:S10]  /*19f0*/  @P0 BRA `(.L_x_4) ;  /* 0xfffffff800700947 */ /* 0x000ff4000383ffff */
.L_x_3:
[----:B------:R-:W0:Y:S01]  /*1a00*/  LDGDEPBAR ;  /* 0x00000000000079af */ /* 0x000e220000000000 */
[----:B------:R-:W3:Y:S03]  /*1a10*/  LDCU.64 UR4, c[0x0][0x480] ;  /* 0x00009000ff0477ac */ /* 0x000ee60008000a00 */
[----:B------:R-:W0:Y:S01]  /*1a20*/  LDGDEPBAR ;  /* 0x00000000000079af */ /* 0x000e220000000000 */
[----:B---3--:R-:W-:-:S04]  /*1a30*/  UISETP.NE.U32.AND UP0, UPT, UR4, URZ, UPT ;  /* 0x000000ff0400728c */ /* 0x008fc8000bf05070 */
[----:B------:R-:W-:Y:S01]  /*1a40*/  UISETP.NE.AND.EX UP0, UPT, UR5, URZ, UPT, UP0 ;  /* 0x000000ff0500728c */ /* 0x000fe2000bf05300 */
[----:B------:R-:W-:-:S04]  /*1a50*/  DEPBAR.LE SB0, 0x0 ;  /* 0x000080000000791a */ /* 0x000fc80000000000 */
[----:B------:R-:W-:Y:S06]  /*1a60*/  BAR.SYNC.DEFER_BLOCKING 0x0 ;  /* 0x0000000000007b1d */ /* 0x000fec0000010000 */
[----:B------:R-:W-:Y:S05]  /*1a70*/  BRA.U !UP0, `(.L_x_5) ;  /* 0x00000001081c7547 */ /* 0x000fea000b800000 */
[----:B------:R-:W3:Y:S02]  /*1a80*/  LDC.64 R50, c[0x0][0x480] ;  /* 0x00012000ff327b82 */ /* 0x000ee40000000a00 */
[----:B---3--:R-:W3:Y:S02]  /*1a90*/  LDG.E.64 R50, desc[UR16][R50.64] ;  /* 0x0000001032327981 */ /* 0x008ee4000c1e1b00 */
[----:B---3--:R-:W-:-:S04]  /*1aa0*/  ISETP.NE.U32.AND P0, PT, R50, RZ, PT ;  /* 0x000000ff3200720c */ /* 0x008fc80003f05070 */
[----:B------:R-:W-:-:S13]  /*1ab0*/  ISETP.NE.AND.EX P0, PT, R51, RZ, PT, P0 ;  /* 0x000000ff3300720c */ /* 0x000fda0003f05300 */
[----:B------:R-:W-:Y:S05]  /*1ac0*/  @!P0 BRA `(.L_x_5) ;  /* 0x0000000000088947 */ /* 0x000fea0003800000 */
[----:B------:R-:W4:Y:S01]  /*1ad0*/  LD.E.64 R50, desc[UR16][R50.64] ;  /* 0x0000001032327980 */ /* 0x000f22000c101b00 */
[----:B------:R-:W-:Y:S05]  /*1ae0*/  BRA `(.L_x_6) ;  /* 0x00000000001c7947 */ /* 0x000fea0003800000 */
.L_x_5:
[----:B------:R-:W3:Y:S01]  /*1af0*/  LDCU.64 UR4, c[0x0][0x470] ;  /* 0x00008e00ff0477ac */ /* 0x000ee20008000a00 */
[----:B------:R-:W1:Y:S01]  /*1b00*/  LDC.64 R50, c[0x0][0x460] ;  /* 0x00011800ff327b82 */ /* 0x000e620000000a00 */
[----:B---3--:R-:W-:-:S04]  /*1b10*/  UISETP.NE.U32.AND UP0, UPT, UR4, URZ, UPT ;  /* 0x000000ff0400728c */ /* 0x008fc8000bf05070 */
[----:B------:R-:W-:-:S09]  /*1b20*/  UISETP.NE.AND.EX UP0, UPT, UR5, URZ, UPT, UP0 ;  /* 0x000000ff0500728c */ /* 0x000fd2000bf05300 */
[----:B------:R-:W-:Y:S05]  /*1b30*/  BRA.U !UP0, `(.L_x_6) ;  /* 0x0000000108087547 */ /* 0x000fea000b800000 */
[----:B-1----:R-:W1:Y:S02]  /*1b40*/  LDC.64 R50, c[0x0][0x470] ;  /* 0x00011c00ff327b82 */ /* 0x002e640000000a00 */
[----:B-1----:R-:W4:Y:S02]  /*1b50*/  LDG.E.64 R50, desc[UR16][R50.64] ;  /* 0x0000001032327981 */ /* 0x002f24000c1e1b00 */
.L_x_6:
[----:B------:R-:W3:Y:S02]  /*1b60*/  LDCU.64 UR4, c[0x0][0x488] ;  /* 0x00009100ff0477ac */ /* 0x000ee40008000a00 */
[----:B---3--:R-:W-:-:S04]  /*1b70*/  UISETP.NE.U32.AND UP0, UPT, UR4, URZ, UPT ;  /* 0x000000ff0400728c */ /* 0x008fc8000bf05070 */
[----:B------:R-:W-:-:S09]  /*1b80*/  UISETP.NE.AND.EX UP0, UPT, UR5, URZ, UPT, UP0 ;  /* 0x000000ff0500728c */ /* 0x000fd2000bf05300 */
        /* <DEDUP_REMOVED lines=8> */
.L_x_7:
[----:B------:R-:W3:Y:S01]  /*1c10*/  LDCU.64 UR4, c[0x0][0x478] ;  /* 0x00008f00ff0477ac */ /* 0x000ee20008000a00 */
[----:B------:R-:W1:Y:S01]  /*1c20*/  LDC.64 R48, c[0x0][0x468] ;  /* 0x00011a00ff307b82 */ /* 0x000e620000000a00 */
[----:B---3--:R-:W-:-:S04]  /*1c30*/  UISETP.NE.U32.AND UP0, UPT, UR4, URZ, UPT ;  /* 0x000000ff0400728c */ /* 0x008fc8000bf05070 */
[----:B------:R-:W-:-:S09]  /*1c40*/  UISETP.NE.AND.EX UP0, UPT, UR5, URZ, UPT, UP0 ;  /* 0x000000ff0500728c */ /* 0x000fd2000bf05300 */
[----:B------:R-:W-:Y:S05]  /*1c50*/  BRA.U !UP0, `(.L_x_8) ;  /* 0x0000000108087547 */ /* 0x000fea000b800000 */
[----:B-1----:R-:W1:Y:S02]  /*1c60*/  LDC.64 R48, c[0x0][0x478] ;  /* 0x00011e00ff307b82 */ /* 0x002e640000000a00 */
[----:B-1----:R-:W4:Y:S02]  /*1c70*/  LDG.E.64 R48, desc[UR16][R48.64] ;  /* 0x0000001030307981 */ /* 0x002f24000c1e1b00 */
.L_x_8:
[----:B------:R-:W3:Y:S01]  /*1c80*/  LDCU UR22, c[0x0][0x490] ;  /* 0x00009200ff1677ac */ /* 0x000ee20008000800 */
[----:B------:R-:W2:Y:S01]  /*1c90*/  LDCU UR6, c[0x0][0x38c] ;  /* 0x00007180ff0677ac */ /* 0x000ea20008000800 */
[----:B------:R-:W1:Y:S01]  /*1ca0*/  LDCU.64 UR4, c[0x0][0x4b0] ;  /* 0x00009600ff0477ac */ /* 0x000e620008000a00 */
[----:B------:R-:W1:Y:S01]  /*1cb0*/  LDCU.64 UR10, c[0x0][0x4e0] ;  /* 0x00009c00ff0a77ac */ /* 0x000e620008000a00 */
[----:B------:R-:W1:Y:S01]  /*1cc0*/  LDCU.64 UR8, c[0x0][0x4b8] ;  /* 0x00009700ff0877ac */ /* 0x000e620008000a00 */
[----:B---3--:R-:W-:Y:S02]  /*1cd0*/  UISETP.NE.AND UP0, UPT, UR22, URZ, UPT ;  /* 0x000000ff1600728c */ /* 0x008fe4000bf05270 */
[----:B--2---:R-:W-:Y:S01]  /*1ce0*/  UIMAD UR20, UR20, UR6, UR21 ;  /* 0x00000006141472a4 */ /* 0x004fe2000f8e0215 */
[----:B-1----:R-:W-:Y:S02]  /*1cf0*/  MOV R2, UR4 ;  /* 0x0000000400027c02 */ /* 0x002fe40008000f00 */
[----:B------:R-:W-:Y:S01]  /*1d00*/  MOV R3, UR5 ;  /* 0x0000000500037c02 */ /* 0x000fe20008000f00 */
[----:B------:R-:W-:-:S03]  /*1d10*/  UIMAD.WIDE UR20, UR20, 0x4, UR10 ;  /* 0x00000004141478a5 */ /* 0x000fc6000f8e020a */
[----:B------:R-:W-:Y:S09]  /*1d20*/  BRA.U UP0, `(.L_x_9) ;  /* 0x0000000100387547 */ /* 0x000ff2000b800000 */
[----:B------:R-:W1:Y:S01]  /*1d30*/  LDCU UR4, c[0x0][0x394] ;  /* 0x00007280ff0477ac */ /* 0x000e620008000800 */
[----:B------:R-:W-:Y:S01]  /*1d40*/  MOV R0, 0xffffffff ;  /* 0xffffffff00007802 */ /* 0x000fe20000000f00 */
[----:B-1----:R-:W-:-:S09]  /*1d50*/  UISETP.GE.AND UP0, UPT, UR4, 0x2, UPT ;  /* 0x000000020400788c */ /* 0x002fd2000bf06270 */
[----:B------:R-:W-:Y:S05]  /*1d60*/  BRA.U !UP0, `(.L_x_10) ;  /* 0x0000000108c07547 */ /* 0x000fea000b800000 */
[----:B------:R-:W-:Y:S01]  /*1d70*/  ISETP.NE.AND P0, PT, R38, RZ, PT ;  /* 0x000000ff2600720c */ /* 0x000fe20003f05270 */
[----:B------:R-:W-:Y:S02]  /*1d80*/  IMAD.MOV.U32 R0, RZ, RZ, -0x1 ;  /* 0xffffffffff007424 */ /* 0x000fe400078e00ff */
[----:B------:R-:W-:Y:S02]  /*1d90*/  IMAD.U32 R20, RZ, RZ, UR20 ;  /* 0x00000014ff147e24 */ /* 0x000fe4000f8e00ff */
[----:B------:R-:W-:-:S08]  /*1da0*/  IMAD.U32 R21, RZ, RZ, UR21 ;  /* 0x00000015ff157e24 */ /* 0x000fd0000f8e00ff */
[----:B------:R1:W2:Y:S04]  /*1db0*/  @!P0 LDG.E.STRONG.GPU R0, desc[UR16][R20.64] ;  /* 0x0000001014008981 */ /* 0x0002a8000c1ef900 */
[----:B--2---:R-:W-:Y:S01]  /*1dc0*/  @!P0 CCTL.IVALL ;  /* 0x00000000ff00898f */ /* 0x004fe20002000000 */
[----:B------:R-:W-:-:S04]  /*1dd0*/  ISETP.NE.AND P0, PT, RZ, UR12, PT ;  /* 0x0000000cff007c0c */ /* 0x000fc8000bf05270 */
[----:B----4-:R-:W-:Y:S02]  /*1de0*/  FSEL R48, R48, RZ, !P0 ;  /* 0x000000ff30307208 */ /* 0x010fe40004000000 */
[----:B------:R-:W-:Y:S01]  /*1df0*/  FSEL R49, R49, 1.875, !P0 ;  /* 0x3ff0000031317808 */ /* 0x000fe20004000000 */
[----:B------:R-:W-:Y:S06]  /*1e00*/  BRA `(.L_x_10) ;  /* 0x0000000000987947 */ /* 0x000fec0003800000 */
.L_x_9:
[----:B------:R-:W-:Y:S01]  /*1e10*/  UISETP.NE.AND UP0, UPT, UR22, 0x3, UPT ;  /* 0x000000031600788c */ /* 0x000fe2000bf05270 */
[----:B------:R-:W-:-:S08]  /*1e20*/  MOV R0, 0xffffffff ;  /* 0xffffffff00007802 */ /* 0x000fd00000000f00 */
[----:B------:R-:W-:Y:S05]  /*1e30*/  BRA.U !UP0, `(.L_x_11) ;  /* 0x0000000108607547 */ /* 0x000fea000b800000 */
[----:B------:R-:W-:-:S09]  /*1e40*/  UISETP.NE.AND UP0, UPT, UR22, 0x2, UPT ;  /* 0x000000021600788c */ /* 0x000fd2000bf05270 */
[----:B------:R-:W-:Y:S05]  /*1e50*/  BRA.U !UP0, `(.L_x_12) ;  /* 0x0000000108247547 */ /* 0x000fea000b800000 */
[----:B------:R-:W-:-:S09]  /*1e60*/  UISETP.NE.AND UP0, UPT, UR22, 0x1, UPT ;  /* 0x000000011600788c */ /* 0x000fd2000bf05270 */
[----:B------:R-:W-:Y:S05]  /*1e70*/  BRA.U UP0, `(.L_x_10) ;  /* 0x00000001007c7547 */ /* 0x000fea000b800000 */
[----:B------:R-:W1:Y:S01]  /*1e80*/  LDCU.64 UR4, c[0x0][0x4d8] ;  /* 0x00009b00ff0477ac */ /* 0x000e620008000a00 */
[----:B------:R-:W2:Y:S01]  /*1e90*/  LDCU.64 UR8, c[0x0][0x4b8] ;  /* 0x00009700ff0877ac */ /* 0x000ea20008000a00 */
[----:B-1----:R-:W-:-:S04]  /*1ea0*/  UIMAD.WIDE.U32 UR6, UR12, UR4, URZ ;  /* 0x000000040c0672a5 */ /* 0x002fc8000f8e00ff */
[----:B------:R-:W-:Y:S02]  /*1eb0*/  UIMAD UR5, UR12, UR5, UR7 ;  /* 0x000000050c0572a4 */ /* 0x000fe4000f8e0207 */
[----:B--2---:R-:W-:-:S04]  /*1ec0*/  ULEA UR8, UP0, UR6, UR8, 0x3 ;  /* 0x0000000806087291 */ /* 0x004fc8000f8018ff */
[----:B------:R-:W-:Y:S01]  /*1ed0*/  ULEA.HI.X UR9, UR6, UR9, UR5, 0x3, UP0 ;  /* 0x0000000906097291 */ /* 0x000fe200080f1c05 */
[----:B------:R-:W-:Y:S11]  /*1ee0*/  BRA `(.L_x_10) ;  /* 0x0000000000607947 */ /* 0x000ff60003800000 */
.L_x_12:
[----:B------:R-:W1:Y:S01]  /*1ef0*/  LDCU.128 UR8, c[0x0][0x4d0] ;  /* 0x00009a00ff0877ac */ /* 0x000e620008000c00 */
[----:B------:R-:W2:Y:S01]  /*1f00*/  LDCU.128 UR4, c[0x0][0x4b0] ;  /* 0x00009600ff0477ac */ /* 0x000ea20008000c00 */
[----:B-1----:R-:W-:Y:S02]  /*1f10*/  UIMAD.WIDE.U32 UR24, UR12, UR8, URZ ;  /* 0x000000080c1872a5 */ /* 0x002fe4000f8e00ff */
[----:B------:R-:W-:Y:S02]  /*1f20*/  UIMAD.WIDE.U32 UR26, UR12, UR10, URZ ;  /* 0x0000000a0c1a72a5 */ /* 0x000fe4000f8e00ff */
[----:B------:R-:W-:Y:S02]  /*1f30*/  UIMAD UR9, UR12, UR9, UR25 ;  /* 0x000000090c0972a4 */ /* 0x000fe4000f8e0219 */
[----:B--2---:R-:W-:Y:S02]  /*1f40*/  ULEA UR4, UP1, UR24, UR4, 0x3 ;  /* 0x0000000418047291 */ /* 0x004fe4000f8218ff */
[----:B------:R-:W-:-:S02]  /*1f50*/  UIMAD UR11, UR12, UR11, UR27 ;  /* 0x0000000b0c0b72a4 */ /* 0x000fc4000f8e021b */
[----:B------:R-:W-:Y:S02]  /*1f60*/  ULEA.HI.X UR5, UR24, UR5, UR9, 0x3, UP1 ;  /* 0x0000000518057291 */ /* 0x000fe400088f1c09 */
[----:B------:R-:W-:Y:S01]  /*1f70*/  ULEA UR8, UP0, UR26, UR6, 0x3 ;  /* 0x000000061a087291 */ /* 0x000fe2000f8018ff */
[----:B------:R-:W-:-:S03]  /*1f80*/  MOV R2, UR4 ;  /* 0x0000000400027c02 */ /* 0x000fc60008000f00 */
[----:B------:R-:W-:Y:S01]  /*1f90*/  MOV R3, UR5 ;  /* 0x0000000500037c02 */ /* 0x000fe20008000f00 */
[----:B------:R-:W-:Y:S01]  /*1fa0*/  ULEA.HI.X UR9, UR26, UR7, UR11, 0x3, UP0 ;  /* 0x000000071a097291 */ /* 0x000fe200080f1c0b */
[----:B------:R-:W-:Y:S11]  /*1fb0*/  BRA `(.L_x_10) ;  /* 0x00000000002c7947 */ /* 0x000ff60003800000 */
.L_x_11:
[----:B------:R-:W1:Y:S02]  /*1fc0*/  LDCU.128 UR4, c[0x0][0x4b0] ;  /* 0x00009600ff0477ac */ /* 0x000e640008000c00 */
[----:B-1----:R-:W-:-:S06]  /*1fd0*/  UIMAD.WIDE.U32 UR6, UR12, 0x8, UR6 ;  /* 0x000000080c0678a5 */ /* 0x002fcc000f8e0006 */
[----:B------:R-:W-:Y:S02]  /*1fe0*/  IMAD.U32 R20, RZ, RZ, UR6 ;  /* 0x00000006ff147e24 */ /* 0x000fe4000f8e00ff */
[----:B------:R-:W-:Y:S01]  /*1ff0*/  IMAD.U32 R21, RZ, RZ, UR7 ;  /* 0x00000007ff157e24 */ /* 0x000fe2000f8e00ff */
[----:B------:R-:W-:-:S05]  /*2000*/  UIMAD.WIDE.U32 UR4, UR12, 0x8, UR4 ;  /* 0x000000080c0478a5 */ /* 0x000fca000f8e0004 */
[----:B------:R-:W2:Y:S01]  /*2010*/  LDG.E.64 R20, desc[UR16][R20.64] ;  /* 0x0000001014147981 */ /* 0x000ea2000c1e1b00 */
[----:B------:R-:W-:Y:S01]  /*2020*/  MOV R2, UR4 ;  /* 0x0000000400027c02 */ /* 0x000fe20008000f00 */
[----:B------:R-:W-:-:S06]  /*2030*/  IMAD.U32 R3, RZ, RZ, UR5 ;  /* 0x00000005ff037e24 */ /* 0x000fcc000f8e00ff */
[----:B------:R-:W4:Y:S01]  /*2040*/  LDG.E.64 R2, desc[UR16][R2.64] ;  /* 0x0000001002027981 */ /* 0x000f22000c1e1b00 */
[----:B--2---:R-:W-:Y:S02]  /*2050*/  R2UR UR8, R20 ;  /* 0x00000000140872ca */ /* 0x004fe400000e0000 */
[----:B------:R-:W-:-:S15]  /*2060*/  R2UR UR9, R21 ;  /* 0x00000000150972ca */ /* 0x000fde00000e0000 */
.L_x_10:
[----:B------:R-:W-:Y:S01]  /*2070*/  ULEA UR27, UR23, UR19, 0x1 ;  /* 0x00000013171b7291 */ /* 0x000fe2000f8e08ff */
[----:B------:R-:W2:Y:S01]  /*2080*/  S2UR UR24, SR_CgaCtaId ;  /* 0x00000000001879c3 */ /* 0x000ea20000008800 */
[----:B------:R-:W3:Y:S01]  /*2090*/  LDCU UR23, c[0x0][0x394] ;  /* 0x00007280ff1777ac */ /* 0x000ee20008000800 */
[--C-:B------:R-:W-:Y:S01]  /*20a0*/  SHF.R.U32.HI R44, RZ, 0x2, R38.reuse ;  /* 0x00000002ff2c7819 */ /* 0x100fe20000011626 */
[C---:B------:R-:W-:Y:S01]  /*20b0*/  IMAD.SHL.U32 R41, R38.reuse, 0x8, RZ ;  /* 0x0000000826297824 */ /* 0x040fe200078e00ff */
[----:B-1----:R-:W-:Y:S01]  /*20c0*/  LOP3.LUT R21, R38, 0x1f, RZ, 0xc0, !PT ;  /* 0x0000001f26157812 */ /* 0x002fe200078ec0ff */
[----:B------:R-:W1:Y:S01]  /*20d0*/  LDCU.64 UR6, c[0x0][0x420] ;  /* 0x00008400ff0677ac */ /* 0x000e620008000a00 */
[----:B------:R-:W-:Y:S02]  /*20e0*/  SHF.R.U32.HI R20, RZ, 0x3, R38 ;  /* 0x00000003ff147819 */ /* 0x000fe40000011626 */
[----:B------:R-:W-:Y:S01]  /*20f0*/  LOP3.LUT R44, R44, 0xf0, RZ, 0xc0, !PT ;  /* 0x000000f02c2c7812 */ /* 0x000fe200078ec0ff */
[----:B------:R-:W-:Y:S01]  /*2100*/  USHF.L.U32 UR26, UR18, 0x3, URZ ;  /* 0x00000003121a7899 */ /* 0x000fe200080006ff */
[----:B------:R-:W-:Y:S01]  /*2110*/  VIADD R43, R21, UR14 ;  /* 0x0000000e152b7c36 */ /* 0x000fe20008000000 */
[----:B------:R-:W2:Y:S01]  /*2120*/  LDCU.64 UR18, c[0x0][0x3e0] ;  /* 0x00007c00ff1277ac */ /* 0x000ea20008000a00 */
[----:B------:R-:W-:-:S02]  /*2130*/  LOP3.LUT R44, R44, 0x4, R20, 0xf8, !PT ;  /* 0x000000042c2c7812 */ /* 0x000fc400078ef814 */
[----:B------:R-:W-:Y:S01]  /*2140*/  IMAD.WIDE R54, R43, 0x8, RZ ;  /* 0x000000082b367825 */ /* 0x000fe200078e02ff */
[----:B------:R-:W2:Y:S01]  /*2150*/  LDCU.64 UR4, c[0x0][0x400] ;  /* 0x00008000ff0477ac */ /* 0x000ea20008000a00 */
[----:B------:R-:W-:Y:S02]  /*2160*/  LOP3.LUT R42, R38, 0x3, RZ, 0xc0, !PT ;  /* 0x00000003262a7812 */ /* 0x000fe400078ec0ff */
[----:B------:R-:W-:Y:S01]  /*2170*/  SHF.R.U32.HI R21, RZ, 0x2, R21 ;  /* 0x00000002ff157819 */ /* 0x000fe20000011615 */
[----:B---3--:R-:W-:Y:S01]  /*2180*/  UISETP.GT.AND UP1, UPT, UR23, 0x1, UPT ;  /* 0x000000011700788c */ /* 0x008fe2000bf24270 */
[----:B------:R-:W-:Y:S01]  /*2190*/  VIADD R44, R44, UR15 ;  /* 0x0000000f2c2c7c36 */ /* 0x000fe20008000000 */
[----:B------:R-:W-:Y:S01]  /*21a0*/  USHF.L.U32 UR27, UR27, 0x3, URZ ;  /* 0x000000031b1b7899 */ /* 0x000fe200080006ff */
[----:B------:R-:W-:Y:S01]  /*21b0*/  LOP3.LUT R20, R20, 0x7c, RZ, 0xc0, !PT ;  /* 0x0000007c14147812 */ /* 0x000fe200078ec0ff */
[----:B-1----:R-:W-:Y:S01]  /*21c0*/  IMAD.U32 R24, RZ, RZ, UR7 ;  /* 0x00000007ff187e24 */ /* 0x002fe2000f8e00ff */
[----:B------:R-:W-:Y:S01]  /*21d0*/  MOV R25, UR6 ;  /* 0x0000000600197c02 */ /* 0x000fe20008000f00 */
[----:B------:R-:W-:Y:S01]  /*21e0*/  UISETP.EQ.AND UP1, UPT, UR22, URZ, UP1 ;  /* 0x000000ff1600728c */ /* 0x000fe20008f22270 */
[----:B------:R-:W-:Y:S01]  /*21f0*/  IMAD R42, R21, 0x12, R42 ;  /* 0x00000012152a7824 */ /* 0x000fe200078e022a */
[----:B------:R-:W-:Y:S01]  /*2200*/  UIMAD UR26, UR27, 0x12, UR26 ;  /* 0x000000121b1a78a4 */ /* 0x000fe2000f8e021a */
[C---:B------:R-:W-:Y:S01]  /*2210*/  IMAD R52, R44.reuse, R24, RZ ;  /* 0x000000182c347224 */ /* 0x040fe200078e02ff */
[----:B------:R-:W-:Y:S01]  /*2220*/  UMOV UR25, 0x400 ;  /* 0x0000040000197882 */ /* 0x000fe20000000000 */
[--C-:B--2---:R-:W-:Y:S01]  /*2230*/  IMAD.WIDE.U32 R46, R44, UR18, R54.reuse ;  /* 0x000000122c2e7c25 */ /* 0x104fe2000f8e0036 */
[----:B------:R-:W-:Y:S01]  /*2240*/  LOP3.LUT R41, R41, 0xf8, RZ, 0xc0, !PT ;  /* 0x000000f829297812 */ /* 0x000fe200078ec0ff */
[----:B------:R-:W-:Y:S01]  /*2250*/  ULEA UR15, UR24, UR25, 0x18 ;  /* 0x00000019180f7291 */ /* 0x000fe2000f8ec0ff */
[----:B------:R-:W-:Y:S01]  /*2260*/  IADD3 R42, PT, PT, R42, UR26, RZ ;  /* 0x0000001a2a2a7c10 */ /* 0x000fe2000fffe0ff */
[----:B------:R-:W-:Y:S01]  /*2270*/  IMAD.WIDE.U32 R54, R44, R25, R54 ;  /* 0x000000192c367225 */ /* 0x000fe200078e0036 */
[----:B----4-:R-:W-:Y:S01]  /*2280*/  IADD3 R46, P1, PT, R2, R46, RZ ;  /* 0x0000002e022e7210 */ /* 0x010fe20007f3e0ff */
[----:B------:R-:W1:Y:S02]  /*2290*/  LDCU.64 UR10, c[0x0][0x3e0] ;  /* 0x00007c00ff0a77ac */ /* 0x000e640008000a00 */
[----:B------:R-:W-:Y:S01]  /*22a0*/  IMAD R45, R44, UR19, R47 ;  /* 0x000000132c2d7c24 */ /* 0x000fe2000f8e022f */
[----:B------:R-:W-:Y:S01]  /*22b0*/  IADD3 R22, P0, PT, R54, UR8, RZ ;  /* 0x0000000836167c10 */ /* 0x000fe2000ff1e0ff */
[----:B------:R-:W-:Y:S01]  /*22c0*/  IMAD.IADD R53, R55, 0x1, R52 ;  /* 0x0000000137357824 */ /* 0x000fe200078e0234 */
[----:B------:R-:W-:Y:S01]  /*22d0*/  LEA R42, R42, UR15, 0x4 ;  /* 0x0000000f2a2a7c11 */ /* 0x000fe2000f8e20ff */
[----:B------:R-:W-:Y:S01]  /*22e0*/  IMAD R41, R20, 0x120, R41 ;  /* 0x0000012014297824 */ /* 0x000fe200078e0229 */
[----:B------:R-:W-:Y:S01]  /*22f0*/  IADD3.X R45, PT, PT, R45, R3, RZ, P1, !PT ;  /* 0x000000032d2d7210 */ /* 0x000fe20000ffe4ff */
[----:B------:R-:W-:Y:S01]  /*2300*/  IMAD.U32 R20, RZ, RZ, UR4 ;  /* 0x00000004ff147e24 */ /* 0x000fe2000f8e00ff */
[----:B------:R-:W-:Y:S01]  /*2310*/  IADD3.X R23, PT, PT, R53, UR9, RZ, P0, !PT ;  /* 0x0000000935177c10 */ /* 0x000fe200087fe4ff */
[----:B------:R-:W-:Y:S01]  /*2320*/  IMAD.U32 R21, RZ, RZ, UR5 ;  /* 0x00000005ff157e24 */ /* 0x000fe2000f8e00ff */
[----:B------:R-:W2:Y:S01]  /*2330*/  LDCU.64 UR6, c[0x0][0x3e8] ;  /* 0x00007d00ff0677ac */ /* 0x000ea20008000a00 */
[----:B------:R-:W-:Y:S05]  /*2340*/  BRA.U !UP1, `(.L_x_13) ;  /* 0x0000000109b47547 */ /* 0x000fea000b800000 */
[----:B------:R-:W-:-:S13]  /*2350*/  ISETP.NE.AND P0, PT, R0, UR12, PT ;  /* 0x0000000c00007c0c */ /* 0x000fda000bf05270 */
[----:B------:R-:W-:Y:S06]  /*2360*/  BAR.RED.AND.DEFER_BLOCKING 0x0, P0 ;  /* 0x0000000000007b1d */ /* 0x000fec0000014400 */
[----:B------:R-:W3:Y:S02]  /*2370*/  B2R.RESULT RZ, P0 ;  /* 0x0000000000ff731c */ /* 0x000ee40000004000 */
[----:B---3--:R-:W-:Y:S05]  /*2380*/  @!P0 BRA `(.L_x_14) ;  /* 0x0000000000308947 */ /* 0x008fea0003800000 */
[----:B------:R-:W-:-:S13]  /*2390*/  ISETP.NE.AND P1, PT, R38, RZ, PT ;  /* 0x000000ff2600720c */ /* 0x000fda0003f25270 */
.L_x_16:
[----:B------:R-:W-:Y:S05]  /*23a0*/  YIELD ;  /* 0x0000000000007946 */ /* 0x000fea0003800000 */
[----:B---3-5:R-:W-:Y:S05]  /*23b0*/  @P1 BRA `(.L_x_15) ;  /* 0x0000000000101947 */ /* 0x028fea0003800000 */
[----:B------:R-:W-:Y:S02]  /*23c0*/  MOV R20, UR20 ;  /* 0x0000001400147c02 */ /* 0x000fe40008000f00 */
[----:B------:R-:W-:-:S05]  /*23d0*/  MOV R21, UR21 ;  /* 0x0000001500157c02 */ /* 0x000fca0008000f00 */
[----:B------:R3:W4:Y:S04]  /*23e0*/  LDG.E.STRONG.GPU R0, desc[UR16][R20.64] ;  /* 0x0000001014007981 */ /* 0x000728000c1ef900 */
[----:B----4-:R-:W-:Y:S01]  /*23f0*/  CCTL.IVALL ;  /* 0x00000000ff00798f */ /* 0x010fe20002000000 */
.L_x_15:
[----:B------:R-:W-:Y:S01]  /*2400*/  ISETP.NE.AND P0, PT, R0, UR12, PT ;  /* 0x0000000c00007c0c */ /* 0x000fe2000bf05270 */
[----:B------:R-:W-:-:S12]  /*2410*/  WARPSYNC.ALL ;  /* 0x0000000000007948 */ /* 0x000fd80003800000 */
[----:B------:R-:W-:Y:S06]  /*2420*/  BAR.RED.AND.DEFER_BLOCKING 0x0, P0 ;  /* 0x0000000000007b1d */ /* 0x000fec0000014400 */
[----:B------:R-:W4:Y:S02]  /*2430*/  B2R.RESULT RZ, P0 ;  /* 0x0000000000ff731c */ /* 0x000f240000004000 */
[----:B----4-:R-:W-:Y:S05]  /*2440*/  @P0 BRA `(.L_x_16) ;  /* 0xfffffffc00d40947 */ /* 0x010fea000383ffff */
.L_x_14:
[----:B------:R-:W-:Y:S05]  /*2450*/  WARPSYNC.ALL ;  /* 0x0000000000007948 */ /* 0x000fea0003800000 */
[----:B------:R-:W-:Y:S01]  /*2460*/  ISETP.NE.AND P0, PT, RZ, UR12, PT ;  /* 0x0000000cff007c0c */ /* 0x000fe2000bf05270 */
[----:B---3--:R-:W3:Y:S08]  /*2470*/  LDC.64 R20, c[0x0][0x400] ;  /* 0x00010000ff147b82 */ /* 0x008ef00000000a00 */
[----:B------:R-:W-:Y:S01]  /*2480*/  BAR.SYNC.DEFER_BLOCKING 0x0 ;  /* 0x0000000000007b1d */ /* 0x000fe20000010000 */
[----:B------:R-:W-:-:S02]  /*2490*/  SEL R46, R46, R22, !P0 ;  /* 0x000000162e2e7207 */ /* 0x000fc40004000000 */
[----:B------:R-:W-:Y:S02]  /*24a0*/  SEL R45, R45, R23, !P0 ;  /* 0x000000172d2d7207 */ /* 0x000fe40004000000 */
[----:B------:R-:W-:Y:S01]  /*24b0*/  SEL R2, R2, UR8, !P0 ;  /* 0x0000000802027c07 */ /* 0x000fe2000c000000 */
[----:B-1----:R-:W1:Y:S01]  /*24c0*/  LDCU.64 UR10, c[0x0][0x420] ;  /* 0x00008400ff0a77ac */ /* 0x002e620008000a00 */
[----:B------:R-:W-:Y:S01]  /*24d0*/  SEL R3, R3, UR9, !P0 ;  /* 0x0000000903037c07 */ /* 0x000fe2000c000000 */
[----:B--2---:R-:W2:Y:S01]  /*24e0*/  LDCU.128 UR4, c[0x0][0x3e0] ;  /* 0x00007c00ff0477ac */ /* 0x004ea20008000c00 */
[----:B------:R-:W-:-:S05]  /*24f0*/  VOTEU.ANY UP0, P0 ;  /* 0x0000000000ff7886 */ /* 0x000fca0000000100 */
[----:B--2---:R-:W2:Y:S01]  /*2500*/  @UP0 LDCU UR6, c[0x0][0x428] ;  /* 0x00008500ff0607ac */ /* 0x004ea20008000800 */
[----:B---3--:R-:W3:Y:S01]  /*2510*/  @P0 LDC R20, c[0x0][0x440] ;  /* 0x00011000ff140b82 */ /* 0x008ee20000000800 */
[----:B-1----:R-:W-:Y:S01]  /*2520*/  IMAD.U32 R25, RZ, RZ, UR10 ;  /* 0x0000000aff197e24 */ /* 0x002fe2000f8e00ff */
[----:B------:R-:W1:Y:S01]  /*2530*/  @UP0 LDCU UR7, c[0x0][0x42c] ;  /* 0x00008580ff0707ac */ /* 0x000e620008000800 */
[----:B------:R-:W-:-:S03]  /*2540*/  IMAD.U32 R24, RZ, RZ, UR11 ;  /* 0x0000000bff187e24 */ /* 0x000fc6000f8e00ff */
[----:B------:R-:W-:Y:S02]  /*2550*/  R2UR UR10, R25 ;  /* 0x00000000190a72ca */ /* 0x000fe400000e0000 */
[----:B------:R-:W1:Y:S01]  /*2560*/  @P0 LDC R21, c[0x0][0x444] ;  /* 0x00011100ff150b82 */ /* 0x000e620000000800 */
[----:B------:R-:W-:-:S10]  /*2570*/  R2UR UR11, R24 ;  /* 0x00000000180b72ca */ /* 0x000fd400000e0000 */
[----:B------:R-:W-:-:S03]  /*2580*/  USEL UR10, UR4, UR10, !UP0 ;  /* 0x0000000a040a7287 */ /* 0x000fc6000c000000 */
[----:B------:R-:W-:Y:S01]  /*2590*/  USEL UR11, UR5, UR11, !UP0 ;  /* 0x0000000b050b7287 */ /* 0x000fe2000c000000 */
[----:B------:R-:W-:Y:S01]  /*25a0*/  @!PT LDS RZ, [RZ] ;  /* 0x00000000fffff984 */ /* 0x000fe20000000800 */
[----:B------:R-:W-:Y:S01]  /*25b0*/  @!PT LDS RZ, [RZ] ;  /* 0x00000000fffff984 */ /* 0x000fe20000000800 */
[----:B------:R-:W-:Y:S01]  /*25c0*/  @!PT LDS RZ, [RZ] ;  /* 0x00000000fffff984 */ /* 0x000fe20000000800 */
[----:B------:R-:W-:Y:S01]  /*25d0*/  @!PT LDS RZ, [RZ] ;  /* 0x00000000fffff984 */ /* 0x000fe20000000800 */
[----:B------:R-:W-:Y:S06]  /*25e0*/  MEMBAR.SC.GPU ;  /* 0x0000000000007992 */ /* 0x000fec0000002000 */
[----:B------:R-:W-:-:S00]  /*25f0*/  ERRBAR ;  /* 0x00000000000079ab */ /* 0x000fc00000000000 */
[----:B------:R-:W-:Y:S06]  /*2600*/  CGAERRBAR ;  /* 0x00000000000075ab */ /* 0x000fec0000000000 */
[----:B--2---:R-:W-:Y:S01]  /*2610*/  CCTL.IVALL ;  /* 0x00000000ff00798f */ /* 0x004fe20002000000 */
.L_x_13:
[----:B------:R-:W-:Y:S01]  /*2620*/  DSETP.NEU.AND P0, PT, R48, RZ, PT ;  /* 0x000000ff3000722a */ /* 0x000fe20003f0d000 */
[----:B------:R-:W-:-:S13]  /*2630*/  BSSY.RECONVERGENT B2, `(.L_x_17) ;  /* 0x0000665000027945 */ /* 0x000fda0003800200 */
[----:B------:R-:W-:Y:S05]  /*2640*/  @!P0 BRA `(.L_x_18) ;  /* 0x0000004000e88947 */ /* 0x000fea0003800000 */
[----:B------:R-:W-:Y:S01]  /*2650*/  UISETP.GT.AND UP0, UPT, UR13, UR14, UPT ;  /* 0x0000000e0d00728c */ /* 0x000fe2000bf04270 */
[----:B------:R-:W-:Y:S08]  /*2660*/  BSSY.RECONVERGENT B1, `(.L_x_19) ;  /* 0x0000101000017945 */ /* 0x000ff00003800200 */
[----:B------:R-:W-:Y:S05]  /*2670*/  BRA.U UP0, `(.L_x_20) ;  /* 0x00000001006c7547 */ /* 0x000fea000b800000 */
[----:B------:R-:W1:Y:S01]  /*2680*/  LDCU.64 UR18, c[0x0][0x380] ;  /* 0x00007000ff1277ac */ /* 0x000e620008000a00 */
[----:B------:R-:W-:Y:S01]  /*2690*/  CS2R R28, SRZ ;  /* 0x00000000001c7805 */ /* 0x000fe2000001ff00 */
[C---:B------:R-:W-:Y:S01]  /*26a0*/  VIADD R0, R44.reuse, 0x2 ;  /* 0x000000022c007836 */ /* 0x040fe20000000000 */
[----:B------:R-:W-:Y:S01]  /*26b0*/  CS2R R24, SRZ ;  /* 0x0000000000187805 */ /* 0x000fe2000001ff00 */
[----:B------:R-:W-:Y:S01]  /*26c0*/  VIADD R22, R44, 0x1 ;  /* 0x000000012c167836 */ /* 0x000fe20000000000 */
[----:B------:R-:W-:Y:S02]  /*26d0*/  CS2R R26, SRZ ;  /* 0x00000000001a7805 */ /* 0x000fe4000001ff00 */
[----:B-1----:R-:W-:-:S04]  /*26e0*/  ISETP.GE.AND P1, PT, R43, UR19, PT ;  /* 0x000000132b007c0c */ /* 0x002fc8000bf26270 */
[----:B------:R-:W-:Y:S02]  /*26f0*/  ISETP.LT.AND P4, PT, R44, UR18, !P1 ;  /* 0x000000122c007c0c */ /* 0x000fe4000cf81270 */
[----:B------:R-:W-:Y:S02]  /*2700*/  ISETP.LT.AND P2, PT, R0, UR18, !P1 ;  /* 0x0000001200007c0c */ /* 0x000fe4000cf41270 */
[----:B------:R-:W-:-:S09]  /*2710*/  ISETP.LT.AND P3, PT, R22, UR18, !P1 ;  /* 0x0000001216007c0c */ /* 0x000fd2000cf61270 */
[----:B------:R-:W-:Y:S01]  /*2720*/  @P4 IMAD.MOV.U32 R32, RZ, RZ, R46 ;  /* 0x000000ffff204224 */ /* 0x000fe200078e002e */
[----:B--2---:R-:W-:Y:S01]  /*2730*/  IADD3 R22, P0, PT, R46, UR6, RZ ;  /* 0x000000062e167c10 */ /* 0x004fe2000ff1e0ff */
[----:B------:R-:W-:Y:S02]  /*2740*/  @P4 IMAD.MOV.U32 R33, RZ, RZ, R45 ;  /* 0x000000ffff214224 */ /* 0x000fe400078e002d */
[----:B------:R-:W-:Y:S01]  /*2750*/  VIADD R0, R44, 0x3 ;  /* 0x000000032c007836 */ /* 0x000fe20000000000 */
[----:B------:R-:W-:Y:S02]  /*2760*/  IADD3.X R23, PT, PT, R45, UR7, RZ, P0, !PT ;  /* 0x000000072d177c10 */ /* 0x000fe400087fe4ff */
[----:B------:R-:W4:Y:S01]  /*2770*/  @P4 LDG.E.LTC128B.64 R28, desc[UR16][R32.64] ;  /* 0x00000010201c4981 */ /* 0x000f22000c1e1b20 */
[----:B------:R-:W-:Y:S02]  /*2780*/  IADD3 R30, P0, PT, R22, UR6, RZ ;  /* 0x00000006161e7c10 */ /* 0x000fe4000ff1e0ff */
[----:B------:R-:W-:Y:S01]  /*2790*/  ISETP.LT.AND P1, PT, R0, UR18, !P1 ;  /* 0x0000001200007c0c */ /* 0x000fe2000cf21270 */
[----:B------:R1:W4:Y:S01]  /*27a0*/  @P3 LDG.E.LTC128B.64 R26, desc[UR16][R22.64] ;  /* 0x00000010161a3981 */ /* 0x000322000c1e1b20 */
[----:B------:R-:W-:-:S05]  /*27b0*/  IADD3.X R31, PT, PT, R23, UR7, RZ, P0, !PT ;  /* 0x00000007171f7c10 */ /* 0x000fca00087fe4ff */
[----:B------:R2:W4:Y:S01]  /*27c0*/  @P2 LDG.E.LTC128B.64 R24, desc[UR16][R30.64] ;  /* 0x000000101e182981 */ /* 0x000522000c1e1b20 */
[----:B-1----:R-:W-:Y:S02]  /*27d0*/  CS2R R22, SRZ ;  /* 0x0000000000167805 */ /* 0x002fe4000001ff00 */
[----:B--2---:R-:W-:-:S04]  /*27e0*/  IADD3 R30, P0, PT, R30, UR6, RZ ;  /* 0x000000061e1e7c10 */ /* 0x004fc8000ff1e0ff */
[----:B------:R-:W-:Y:S01]  /*27f0*/  IADD3.X R31, PT, PT, R31, UR7, RZ, P0, !PT ;  /* 0x000000071f1f7c10 */ /* 0x000fe200087fe4ff */
[----:B------:R-:W-:Y:S08]  /*2800*/  @!P1 BRA `(.L_x_21) ;  /* 0x0000000c00989947 */ /* 0x000ff00003800000 */
[----:B------:R2:W4:Y:S01]  /*2810*/  LDG.E.LTC128B.64 R22, desc[UR16][R30.64] ;  /* 0x000000101e167981 */ /* 0x000522000c1e1b20 */
[----:B------:R-:W-:Y:S05]  /*2820*/  BRA `(.L_x_21) ;  /* 0x0000000c00907947 */ /* 0x000fea0003800000 */
.L_x_20:
[----:B------:R-:W-:Y:S01]  /*2830*/  IADD3 R22, P0, PT, -R2, R46, RZ ;  /* 0x0000002e02167210 */ /* 0x000fe20007f1e1ff */
[----:B------:R-:W-:Y:S04]  /*2840*/  BSSY.RECONVERGENT B0, `(.L_x_22) ;  /* 0x0000029000007945 */ /* 0x000fe80003800200 */
[----:B------:R-:W-:-:S05]  /*2850*/  IMAD.X R23, R45, 0x1, ~R3, P0 ;  /* 0x000000012d177824 */ /* 0x000fca00000e0e03 */
[----:B-1----:R-:W-:-:S04]  /*2860*/  LOP3.LUT R0, R23, UR11, RZ, 0xfc, !PT ;  /* 0x0000000b17007c12 */ /* 0x002fc8000f8efcff */
[----:B------:R-:W-:-:S13]  /*2870*/  ISETP.NE.U32.AND P0, PT, R0, RZ, PT ;  /* 0x000000ff0000720c */ /* 0x000fda0003f05070 */
[----:B------:R-:W-:Y:S05]  /*2880*/  @P0 BRA `(.L_x_23) ;  /* 0x0000000000580947 */ /* 0x000fea0003800000 */
[----:B------:R-:W1:Y:S01]  /*2890*/  I2F.U32.RP R0, UR10 ;  /* 0x0000000a00007d06 */ /* 0x000e620008209000 */
[----:B------:R-:W-:Y:S01]  /*28a0*/  IMAD.MOV.U32 R24, RZ, RZ, RZ ;  /* 0x000000ffff187224 */ /* 0x000fe200078e00ff */
[----:B------:R-:W-:Y:S01]  /*28b0*/  ISETP.NE.U32.AND P0, PT, RZ, UR10, PT ;  /* 0x0000000aff007c0c */ /* 0x000fe2000bf05070 */
[----:B------:R-:W-:-:S05]  /*28c0*/  IMAD.MOV.U32 R23, RZ, RZ, RZ ;  /* 0x000000ffff177224 */ /* 0x000fca00078e00ff */
[----:B-1----:R-:W1:Y:S02]  /*28d0*/  MUFU.RCP R0, R0 ;  /* 0x0000000000007308 */ /* 0x002e640000001000 */
[----:B-1----:R-:W-:-:S06]  /*28e0*/  IADD3 R0, PT, PT, R0, 0xffffffe, RZ ;  /* 0x0ffffffe00007810 */ /* 0x002fcc0007ffe0ff */
[----:B------:R-:W1:Y:S02]  /*28f0*/  F2I.FTZ.U32.TRUNC.NTZ R25, R0 ;  /* 0x0000000000197305 */ /* 0x000e64000021f000 */
[----:B-1----:R-:W-:-:S05]  /*2900*/  IADD3 R0, PT, PT, RZ, -R25, RZ ;  /* 0x80000019ff007210 */ /* 0x002fca0007ffe0ff */
[----:B------:R-:W-:-:S04]  /*2910*/  IMAD R0, R0, UR10, RZ ;  /* 0x0000000a00007c24 */ /* 0x000fc8000f8e02ff */
[----:B------:R-:W-:-:S06]  /*2920*/  IMAD.HI.U32 R0, R25, R0, R24 ;  /* 0x0000000019007227 */ /* 0x000fcc00078e0018 */
[----:B------:R-:W-:-:S05]  /*2930*/  IMAD.HI.U32 R24, R0, R22, RZ ;  /* 0x0000001600187227 */ /* 0x000fca00078e00ff */
[----:B------:R-:W-:-:S05]  /*2940*/  IADD3 R0, PT, PT, -R24, RZ, RZ ;  /* 0x000000ff18007210 */ /* 0x000fca0007ffe1ff */
[----:B------:R-:W-:-:S05]  /*2950*/  IMAD R0, R0, UR10, R22 ;  /* 0x0000000a00007c24 */ /* 0x000fca000f8e0216 */
[----:B------:R-:W-:-:S13]  /*2960*/  ISETP.GE.U32.AND P2, PT, R0, UR10, PT ;  /* 0x0000000a00007c0c */ /* 0x000fda000bf46070 */
[----:B------:R-:W-:Y:S01]  /*2970*/  @P2 VIADD R0, R0, -UR10 ;  /* 0x8000000a00002c36 */ /* 0x000fe20008000000 */
[----:B------:R-:W-:-:S04]  /*2980*/  @P2 IADD3 R24, PT, PT, R24, 0x1, RZ ;  /* 0x0000000118182810 */ /* 0x000fc80007ffe0ff */
[----:B------:R-:W-:-:S13]  /*2990*/  ISETP.GE.U32.AND P1, PT, R0, UR10, PT ;  /* 0x0000000a00007c0c */ /* 0x000fda000bf26070 */
[----:B------:R-:W-:Y:S01]  /*29a0*/  @P1 VIADD R24, R24, 0x1 ;  /* 0x0000000118181836 */ /* 0x000fe20000000000 */
[----:B------:R-:W-:-:S04]  /*29b0*/  @!P0 LOP3.LUT R24, RZ, UR10, RZ, 0x33, !PT ;  /* 0x0000000aff188c12 */ /* 0x000fc8000f8e33ff */
[----:B------:R-:W-:-:S05]  /*29c0*/  IADD3 R0, PT, PT, -R24, RZ, RZ ;  /* 0x000000ff18007210 */ /* 0x000fca0007ffe1ff */
[----:B------:R-:W-:Y:S01]  /*29d0*/  IMAD R0, R0, UR10, R22 ;  /* 0x0000000a00007c24 */ /* 0x000fe2000f8e0216 */
[----:B------:R-:W-:Y:S05]  /*29e0*/  BRA `(.L_x_24) ;  /* 0x0000000000387947 */ /* 0x000fea0003800000 */
.L_x_23:
[----:B------:R-:W-:Y:S01]  /*29f0*/  IMAD.MOV.U32 R30, RZ, RZ, R22 ;  /* 0x000000ffff1e7224 */ /* 0x000fe200078e0016 */
[----:B------:R-:W-:Y:S01]  /*2a00*/  MOV R37, UR10 ;  /* 0x0000000a00257c02 */ /* 0x000fe20008000f00 */
[----:B------:R-:W-:Y:S01]  /*2a10*/  IMAD.MOV.U32 R0, RZ, RZ, R23 ;  /* 0x000000ffff007224 */ /* 0x000fe200078e0017 */
[----:B------:R-:W-:Y:S02]  /*2a20*/  MOV R36, UR11 ;  /* 0x0000000b00247c02 */ /* 0x000fe40008000f00 */
[----:B------:R-:W-:Y:S02]  /*2a30*/  MOV R35, 0x2a50 ;  /* 0x00002a5000237802 */ /* 0x000fe40000000f00 */
[----:B--23-5:R-:W-:Y:S05]  /*2a40*/  CALL.REL.NOINC `($__internal_0_$__cuda_sm20_div_u64) ;  /* 0x0000006000e47944 */ /* 0x02cfea0003c00000 */
[----:B------:R-:W-:-:S04]  /*2a50*/  IADD3 R24, P0, PT, RZ, -R0, RZ ;  /* 0x80000000ff187210 */ /* 0x000fc80007f1e0ff */
[----:B------:R-:W-:Y:S01]  /*2a60*/  IADD3.X R30, PT, PT, RZ, ~R30, RZ, P0, !PT ;  /* 0x8000001eff1e7210 */ /* 0x000fe200007fe4ff */
[----:B------:R-:W-:-:S04]  /*2a70*/  IMAD.WIDE.U32 R22, R24, UR10, R22 ;  /* 0x0000000a18167c25 */ /* 0x000fc8000f8e0016 */
[----:B------:R-:W-:-:S04]  /*2a80*/  IMAD R30, R30, UR10, RZ ;  /* 0x0000000a1e1e7c24 */ /* 0x000fc8000f8e02ff */
[----:B------:R-:W-:Y:S01]  /*2a90*/  IMAD R30, R24, UR11, R30 ;  /* 0x0000000b181e7c24 */ /* 0x000fe2000f8e021e */
[----:B------:R-:W-:Y:S02]  /*2aa0*/  MOV R24, R0 ;  /* 0x0000000000187202 */ /* 0x000fe40000000f00 */
[----:B------:R-:W-:Y:S02]  /*2ab0*/  MOV R0, R22 ;  /* 0x0000001600007202 */ /* 0x000fe40000000f00 */
[----:B------:R-:W-:Y:S02]  /*2ac0*/  IADD3 R23, PT, PT, R23, R30, RZ ;  /* 0x0000001e17177210 */ /* 0x000fe40007ffe0ff */
.L_x_24:
[----:B--2---:R-:W-:Y:S05]  /*2ad0*/  BSYNC.RECONVERGENT B0 ;  /* 0x0000000000007941 */ /* 0x004fea0003800200 */
.L_x_22:
[----:B------:R-:W1:Y:S01]  /*2ae0*/  LDCU.64 UR4, c[0x0][0x380] ;  /* 0x00007000ff0477ac */ /* 0x000e620008000a00 */
[----:B------:R-:W-:Y:S02]  /*2af0*/  PLOP3.LUT P2, PT, PT, PT, PT, 0x8, 0x80 ;  /* 0x000000000080781c */ /* 0x000fe40003f4e170 */
[----:B------:R-:W-:Y:S02]  /*2b00*/  CS2R R28, SRZ ;  /* 0x00000000001c7805 */ /* 0x000fe4000001ff00 */
[----:B-1----:R-:W-:-:S04]  /*2b10*/  ISETP.GE.AND P0, PT, R43, UR5, PT ;  /* 0x000000052b007c0c */ /* 0x002fc8000bf06270 */
[----:B------:R-:W-:-:S13]  /*2b20*/  ISETP.GE.OR P3, PT, R44, UR4, P0 ;  /* 0x000000042c007c0c */ /* 0x000fda0008766670 */
[--C-:B------:R-:W-:Y:S02]  /*2b30*/  @!P3 SHF.R.U64 R0, R0, 0x3, R23.reuse ;  /* 0x000000030000b819 */ /* 0x100fe40000001217 */
[----:B------:R-:W-:Y:S02]  /*2b40*/  @!P3 SHF.R.U32.HI R23, RZ, 0x3, R23 ;  /* 0x00000003ff17b819 */ /* 0x000fe40000011617 */
[----:B------:R-:W-:Y:S02]  /*2b50*/  @!P3 SHF.R.S32.HI R22, RZ, 0x1f, R24 ;  /* 0x0000001fff16b819 */ /* 0x000fe40000011418 */
[----:B------:R-:W-:-:S04]  /*2b60*/  @!P3 ISETP.GT.U32.AND P1, PT, R24, R0, PT ;  /* 0x000000001800b20c */ /* 0x000fc80003f24070 */
[----:B------:R-:W-:-:S04]  /*2b70*/  @!P3 ISETP.GT.U32.AND.EX P1, PT, R22, R23, PT, P1 ;  /* 0x000000171600b20c */ /* 0x000fc80003f24110 */
[----:B------:R-:W-:-:S13]  /*2b80*/  @!P3 PLOP3.LUT P2, PT, P1, PT, PT, 0x8, 0x80 ;  /* 0x000000000080b81c */ /* 0x000fda0000f4e170 */
[----:B------:R-:W-:Y:S02]  /*2b90*/  @P2 IMAD.MOV.U32 R22, RZ, RZ, R46 ;  /* 0x000000ffff162224 */ /* 0x000fe400078e002e */
[----:B------:R-:W-:-:S05]  /*2ba0*/  @P2 IMAD.MOV.U32 R23, RZ, RZ, R45 ;  /* 0x000000ffff172224 */ /* 0x000fca00078e002d */
[----:B------:R1:W4:Y:S01]  /*2bb0*/  @P2 LDG.E.LTC128B.64 R28, desc[UR16][R22.64] ;  /* 0x00000010161c2981 */ /* 0x000322000c1e1b20 */
[----:B------:R-:W-:Y:S01]  /*2bc0*/  BSSY.RECONVERGENT B0, `(.L_x_25) ;  /* 0x000002b000007945 */ /* 0x000fe20003800200 */
[----:B-1----:R-:W-:-:S04]  /*2bd0*/  IADD3 R22, P1, PT, R46, UR6, RZ ;  /* 0x000000062e167c10 */ /* 0x002fc8000ff3e0ff */
[----:B------:R-:W-:Y:S02]  /*2be0*/  IADD3.X R23, PT, PT, R45, UR7, RZ, P1, !PT ;  /* 0x000000072d177c10 */ /* 0x000fe40008ffe4ff */
[----:B------:R-:W-:-:S05]  /*2bf0*/  IADD3 R24, P1, PT, -R2, R22, RZ ;  /* 0x0000001602187210 */ /* 0x000fca0007f3e1ff */
[----:B------:R-:W-:-:S05]  /*2c00*/  IMAD.X R25, R23, 0x1, ~R3, P1 ;  /* 0x0000000117197824 */ /* 0x000fca00008e0e03 */
[----:B------:R-:W-:-:S04]  /*2c10*/  LOP3.LUT R0, R25, UR11, RZ, 0xfc, !PT ;  /* 0x0000000b19007c12 */ /* 0x000fc8000f8efcff */
        /* <DEDUP_REMOVED lines=24> */
.L_x_26:
[----:B------:R-:W-:Y:S01]  /*2da0*/  IMAD.MOV.U32 R30, RZ, RZ, R24 ;  /* 0x000000ffff1e7224 */ /* 0x000fe200078e0018 */
[----:B------:R-:W-:Y:S01]  /*2db0*/  MOV R37, UR10 ;  /* 0x0000000a00257c02 */ /* 0x000fe20008000f00 */
[----:B------:R-:W-:Y:S01]  /*2dc0*/  IMAD.MOV.U32 R0, RZ, RZ, R25 ;  /* 0x000000ffff007224 */ /* 0x000fe200078e0019 */
[----:B------:R-:W-:Y:S02]  /*2dd0*/  MOV R36, UR11 ;  /* 0x0000000b00247c02 */ /* 0x000fe40008000f00 */
[----:B------:R-:W-:Y:S02]  /*2de0*/  MOV R35, 0x2e00 ;  /* 0x00002e0000237802 */ /* 0x000fe40000000f00 */
[----:B---345:R-:W-:Y:S05]  /*2df0*/  CALL.REL.NOINC `($__internal_0_$__cuda_sm20_div_u64) ;  /* 0x0000005c00f87944 */ /* 0x038fea0003c00000 */
[----:B------:R-:W-:-:S04]  /*2e00*/  IADD3 R26, P1, PT, RZ, -R0, RZ ;  /* 0x80000000ff1a7210 */ /* 0x000fc80007f3e0ff */
[----:B------:R-:W-:Y:S01]  /*2e10*/  IADD3.X R27, PT, PT, RZ, ~R30, RZ, P1, !PT ;  /* 0x8000001eff1b7210 */ /* 0x000fe20000ffe4ff */
[----:B------:R-:W-:-:S04]  /*2e20*/  IMAD.WIDE.U32 R24, R26, UR10, R24 ;  /* 0x0000000a1a187c25 */ /* 0x000fc8000f8e0018 */
[----:B------:R-:W-:-:S04]  /*2e30*/  IMAD R27, R27, UR10, RZ ;  /* 0x0000000a1b1b7c24 */ /* 0x000fc8000f8e02ff */
[----:B------:R-:W-:Y:S01]  /*2e40*/  IMAD R27, R26, UR11, R27 ;  /* 0x0000000b1a1b7c24 */ /* 0x000fe2000f8e021b */
[----:B------:R-:W-:-:S04]  /*2e50*/  MOV R26, R0 ;  /* 0x00000000001a7202 */ /* 0x000fc80000000f00 */
[----:B------:R-:W-:Y:S02]  /*2e60*/  IADD3 R25, PT, PT, R27, R25, RZ ;  /* 0x000000191b197210 */ /* 0x000fe40007ffe0ff */
.L_x_27:
[----:B------:R-:W-:Y:S05]  /*2e70*/  BSYNC.RECONVERGENT B0 ;  /* 0x0000000000007941 */ /* 0x000fea0003800200 */
.L_x_25:
[----:B------:R-:W1:Y:S01]  /*2e80*/  LDCU UR4, c[0x0][0x380] ;  /* 0x00007000ff0477ac */ /* 0x000e620008000800 */
[----:B------:R-:W-:Y:S01]  /*2e90*/  VIADD R0, R44, 0x1 ;  /* 0x000000012c007836 */ /* 0x000fe20000000000 */
[----:B------:R-:W-:-:S04]  /*2ea0*/  PLOP3.LUT P2, PT, PT, PT, PT, 0x8, 0x80 ;  /* 0x000000000080781c */ /* 0x000fc80003f4e170 */
[----:B-1----:R-:W-:-:S13]  /*2eb0*/  ISETP.GE.OR P3, PT, R0, UR4, P0 ;  /* 0x0000000400007c0c */ /* 0x002fda0008766670 */
[--C-:B------:R-:W-:Y:S02]  /*2ec0*/  @!P3 SHF.R.U64 R24, R24, 0x3, R25.reuse ;  /* 0x000000031818b819 */ /* 0x100fe40000001219 */
[----:B------:R-:W-:Y:S02]  /*2ed0*/  @!P3 SHF.R.U32.HI R25, RZ, 0x3, R25 ;  /* 0x00000003ff19b819 */ /* 0x000fe40000011619 */
[----:B------:R-:W-:Y:S02]  /*2ee0*/  @!P3 SHF.R.S32.HI R0, RZ, 0x1f, R26 ;  /* 0x0000001fff00b819 */ /* 0x000fe4000001141a */
[----:B------:R-:W-:Y:S02]  /*2ef0*/  @!P3 ISETP.GT.U32.AND P1, PT, R26, R24, PT ;  /* 0x000000181a00b20c */ /* 0x000fe40003f24070 */
[----:B------:R-:W-:Y:S02]  /*2f00*/  CS2R R26, SRZ ;  /* 0x00000000001a7805 */ /* 0x000fe4000001ff00 */
[----:B------:R-:W-:-:S04]  /*2f10*/  @!P3 ISETP.GT.U32.AND.EX P1, PT, R0, R25, PT, P1 ;  /* 0x000000190000b20c */ /* 0x000fc80003f24110 */
[----:B------:R-:W-:-:S13]  /*2f20*/  @!P3 PLOP3.LUT P2, PT, P1, PT, PT, 0x8, 0x80 ;  /* 0x000000000080b81c */ /* 0x000fda0000f4e170 */
        /* <DEDUP_REMOVED lines=31> */
.L_x_29:
        /* <DEDUP_REMOVED lines=9> */
[----:B------:R-:W-:Y:S01]  /*31b0*/  IMAD R30, R30, UR10, RZ ;  /* 0x0000000a1e1e7c24 */ /* 0x000fe2000f8e02ff */
[----:B------:R-:W-:-:S03]  /*31c0*/  MOV R24, R32 ;  /* 0x0000002000187202 */ /* 0x000fc60000000f00 */
[----:B------:R-:W-:Y:S01]  /*31d0*/  IMAD R25, R31, UR11, R30 ;  /* 0x0000000b1f197c24 */ /* 0x000fe2000f8e021e */
[----:B------:R-:W-:-:S04]  /*31e0*/  MOV R30, R0 ;  /* 0x00000000001e7202 */ /* 0x000fc80000000f00 */
[----:B------:R-:W-:Y:S02]  /*31f0*/  IADD3 R25, PT, PT, R25, R33, RZ ;  /* 0x0000002119197210 */ /* 0x000fe40007ffe0ff */
.L_x_30:
[----:B------:R-:W-:Y:S05]  /*3200*/  BSYNC.RECONVERGENT B0 ;  /* 0x0000000000007941 */ /* 0x000fea0003800200 */
.L_x_28:
[----:B------:R-:W1:Y:S01]  /*3210*/  LDCU UR4, c[0x0][0x380] ;  /* 0x00007000ff0477ac */ /* 0x000e620008000800 */
[----:B------:R-:W-:Y:S01]  /*3220*/  VIADD R0, R44, 0x2 ;  /* 0x000000022c007836 */ /* 0x000fe20000000000 */
[----:B------:R-:W-:-:S04]  /*3230*/  PLOP3.LUT P2, PT, PT, PT, PT, 0x8, 0x80 ;  /* 0x000000000080781c */ /* 0x000fc80003f4e170 */
[----:B-1----:R-:W-:-:S13]  /*3240*/  ISETP.GE.OR P3, PT, R0, UR4, P0 ;  /* 0x0000000400007c0c */ /* 0x002fda0008766670 */
[--C-:B------:R-:W-:Y:S02]  /*3250*/  @!P3 SHF.R.U64 R24, R24, 0x3, R25.reuse ;  /* 0x000000031818b819 */ /* 0x100fe40000001219 */
[----:B------:R-:W-:Y:S02]  /*3260*/  @!P3 SHF.R.U32.HI R25, RZ, 0x3, R25 ;  /* 0x00000003ff19b819 */ /* 0x000fe40000011619 */
[----:B------:R-:W-:Y:S02]  /*3270*/  @!P3 SHF.R.S32.HI R0, RZ, 0x1f, R30 ;  /* 0x0000001fff00b819 */ /* 0x000fe4000001141e */
[----:B------:R-:W-:-:S04]  /*3280*/  @!P3 ISETP.GT.U32.AND P1, PT, R30, R24, PT ;  /* 0x000000181e00b20c */ /* 0x000fc80003f24070 */
[----:B------:R-:W-:Y:S02]  /*3290*/  @!P3 ISETP.GT.U32.AND.EX P1, PT, R0, R25, PT, P1 ;  /* 0x000000190000b20c */ /* 0x000fe40003f24110 */
[----:B------:R-:W-:Y:S02]  /*32a0*/  CS2R R24, SRZ ;  /* 0x0000000000187805 */ /* 0x000fe4000001ff00 */
[----:B------:R-:W-:Y:S02]  /*32b0*/  @!P3 PLOP3.LUT P2, PT, P1, PT, PT, 0x8, 0x80 ;  /* 0x000000000080b81c */ /* 0x000fe40000f4e170 */
[----:B------:R-:W-:-:S04]  /*32c0*/  IADD3 R56, P1, PT, R22, UR6, RZ ;  /* 0x0000000616387c10 */ /* 0x000fc8000ff3e0ff */
[----:B------:R-:W-:-:S07]  /*32d0*/  IADD3.X R57, PT, PT, R23, UR7, RZ, P1, !PT ;  /* 0x0000000717397c10 */ /* 0x000fce0008ffe4ff */
[----:B------:R1:W4:Y:S01]  /*32e0*/  @P2 LDG.E.LTC128B.64 R24, desc[UR16][R22.64] ;  /* 0x0000001016182981 */ /* 0x000322000c1e1b20 */
[----:B------:R-:W-:Y:S01]  /*32f0*/  BSSY.RECONVERGENT B0, `(.L_x_31) ;  /* 0x000002a000007945 */ /* 0x000fe20003800200 */
[----:B-1----:R-:W-:-:S05]  /*3300*/  IADD3 R22, P1, PT, -R2, R56, RZ ;  /* 0x0000003802167210 */ /* 0x002fca0007f3e1ff */
        /* <DEDUP_REMOVED lines=26> */
.L_x_32:
        /* <DEDUP_REMOVED lines=14> */
.L_x_33:
[----:B------:R-:W-:Y:S05]  /*3590*/  BSYNC.RECONVERGENT B0 ;  /* 0x0000000000007941 */ /* 0x000fea0003800200 */
.L_x_31:
        /* <DEDUP_REMOVED lines=10> */
[----:B------:R-:W-:-:S13]  /*3640*/  @!P2 PLOP3.LUT P1, PT, P0, PT, PT, 0x8, 0x80 ;  /* 0x000000000080a81c */ /* 0x000fda000072e170 */
[----:B------:R-:W-:Y:S05]  /*3650*/  @!P1 BRA `(.L_x_21) ;  /* 0x0000000000049947 */ /* 0x000fea0003800000 */
[----:B------:R1:W4:Y:S02]  /*3660*/  LDG.E.LTC128B.64 R22, desc[UR16][R56.64] ;  /* 0x0000001038167981 */ /* 0x000324000c1e1b20 */
.L_x_21:
[----:B------:R-:W-:Y:S05]  /*3670*/  BSYNC.RECONVERGENT B1 ;  /* 0x0000000000017941 */ /* 0x000fea0003800200 */
.L_x_19:
[----:B------:R-:W-:Y:S01]  /*3680*/  BAR.SYNC.DEFER_BLOCKING 0x0 ;  /* 0x0000000000007b1d */ /* 0x000fe20000010000 */
[----:B---3--:R-:W-:Y:S02]  /*3690*/  IADD3 R20, P1, PT, R20, R46, RZ ;  /* 0x0000002e14147210 */ /* 0x008fe40007f3e0ff */
[----:B-1----:R-:W-:Y:S02]  /*36a0*/  IADD3 R56, P0, PT, R54, UR8, RZ ;  /* 0x0000000836387c10 */ /* 0x002fe4000ff1e0ff */
[----:B------:R-:W-:Y:S01]  /*36b0*/  IADD3.X R21, PT, PT, R21, R45, RZ, P1, !PT ;  /* 0x0000002d15157210 */ /* 0x000fe20000ffe4ff */
[----:B------:R-:W-:Y:S01]  /*36c0*/  BSSY.RECONVERGENT B1, `(.L_x_34) ;  /* 0x000011f000017945 */ /* 0x000fe20003800200 */
[----:B------:R-:W-:Y:S01]  /*36d0*/  IADD3.X R57, PT, PT, R53, UR9, RZ, P0, !PT ;  /* 0x0000000935397c10 */ /* 0x000fe200087fe4ff */
[----:B------:R-:W-:-:S04]  /*36e0*/  DEPBAR.LE SB5, 0x2 ;  /* 0x0000d0800000791a */ /* 0x000fc80000000000 */
[----:B------:R-:W-:Y:S04]  /*36f0*/  STS.128 [R42], R4 ;  /* 0x000000042a007388 */ /* 0x000fe80000000c00 */
[----:B------:R-:W-:Y:S01]  /*3700*/  STS.128 [R42+0x40], R8 ;  /* 0x000040082a007388 */ /* 0x000fe20000000c00 */
[----:B------:R-:W-:Y:S06]  /*3710*/  BAR.SYNC.DEFER_BLOCKING 0x0 ;  /* 0x0000000000007b1d */ /* 0x000fec0000010000 */
[----:B------:R-:W1:Y:S04]  /*3720*/  LDS.64 R4, [R41+UR15] ;  /* 0x0000000f29047984 */ /* 0x000e680008000a00 */
[----:B------:R-:W3:Y:S04]  /*3730*/  LDS.64 R10, [R41+UR15+0x120] ;  /* 0x0001200f290a7984 */ /* 0x000ee80008000a00 */
[----:B------:R-:W2:Y:S04]  /*3740*/  LDS.64 R8, [R41+UR15+0x240] ;  /* 0x0002400f29087984 */ /* 0x000ea80008000a00 */
[----:B------:R-:W2:Y:S01]  /*3750*/  LDS.64 R6, [R41+UR15+0x360] ;  /* 0x0003600f29067984 */ /* 0x000ea20008000a00 */
[----:B-1----:R-:W-:-:S02]  /*3760*/  DMUL R4, R4, R50 ;  /* 0x0000003204047228 */ /* 0x002fc40000000000 */
[----:B---3--:R-:W-:-:S06]  /*3770*/  DMUL R10, R10, R50 ;  /* 0x000000320a0a7228 */ /* 0x008fcc0000000000 */
[----:B----4-:R-:W-:Y:S01]  /*3780*/  DFMA R46, R28, R48, R4 ;  /* 0x000000301c2e722b */ /* 0x010fe20000000004 */
[----:B------:R-:W-:Y:S01]  /*3790*/  IMAD.MOV.U32 R4, RZ, RZ, R26 ;  /* 0x000000ffff047224 */ /* 0x000fe200078e001a */
[-C--:B--2---:R-:W-:Y:S01]  /*37a0*/  DMUL R8, R8, R50.reuse ;  /* 0x0000003208087228 */ /* 0x084fe20000000000 */
[----:B------:R-:W-:Y:S01]  /*37b0*/  IMAD.MOV.U32 R5, RZ, RZ, R27 ;  /* 0x000000ffff057224 */ /* 0x000fe200078e001b */
[----:B------:R-:W-:-:S05]  /*37c0*/  DMUL R6, R6, R50 ;  /* 0x0000003206067228 */ /* 0x000fca0000000000 */
[----:B------:R-:W-:Y:S01]  /*37d0*/  DFMA R10, R4, R48, R10 ;  /* 0x00000030040a722b */ /* 0x000fe2000000000a */
[----:B------:R-:W-:Y:S01]  /*37e0*/  MOV R4, R24 ;  /* 0x0000001800047202 */ /* 0x000fe20000000f00 */
[----:B------:R-:W-:-:S06]  /*37f0*/  IMAD.MOV.U32 R5, RZ, RZ, R25 ;  /* 0x000000ffff057224 */ /* 0x000fcc00078e0019 */
[----:B------:R-:W-:Y:S01]  /*3800*/  DFMA R8, R4, R48, R8 ;  /* 0x000000300408722b */ /* 0x000fe20000000008 */
[----:B------:R-:W-:Y:S01]  /*3810*/  MOV R4, R22 ;  /* 0x0000001600047202 */ /* 0x000fe20000000f00 */
[----:B------:R-:W-:-:S06]  /*3820*/  IMAD.MOV.U32 R5, RZ, RZ, R23 ;  /* 0x000000ffff057224 */ /* 0x000fcc00078e0017 */
[----:B------:R-:W-:Y:S01]  /*3830*/  DFMA R6, R4, R48, R6 ;  /* 0x000000300406722b */ /* 0x000fe20000000006 */
[----:B------:R-:W-:Y:S01]  /*3840*/  VIADD R4, R44, 0x8 ;  /* 0x000000082c047836 */ /* 0x000fe20000000000 */
[----:B------:R-:W-:Y:S09]  /*3850*/  BRA.U UP0, `(.L_x_35) ;  /* 0x0000000100547547 */ /* 0x000ff2000b800000 */
[----:B------:R-:W1:Y:S01]  /*3860*/  LDCU UR19, c[0x0][0x384] ;  /* 0x00007080ff1377ac */ /* 0x000e620008000800 */
[C---:B------:R-:W-:Y:S02]  /*3870*/  VIADD R30, R44.reuse, 0x1 ;  /* 0x000000012c1e7836 */ /* 0x040fe40000000000 */
[----:B------:R-:W-:Y:S01]  /*3880*/  VIADD R5, R44, 0x2 ;  /* 0x000000022c057836 */ /* 0x000fe20000000000 */
[----:B------:R-:W2:Y:S01]  /*3890*/  LDCU.64 UR4, c[0x0][0x428] ;  /* 0x00008500ff0477ac */ /* 0x000ea20008000a00 */
[----:B-1----:R-:W-:-:S04]  /*38a0*/  ISETP.GE.AND P3, PT, R43, UR19, PT ;  /* 0x000000132b007c0c */ /* 0x002fc8000bf66270 */
[----:B------:R-:W-:Y:S02]  /*38b0*/  ISETP.LT.AND P2, PT, R44, UR18, !P3 ;  /* 0x000000122c007c0c */ /* 0x000fe4000df41270 */
[----:B------:R-:W-:Y:S02]  /*38c0*/  ISETP.LT.AND P1, PT, R30, UR18, !P3 ;  /* 0x000000121e007c0c */ /* 0x000fe4000df21270 */
[----:B--2---:R-:W-:Y:S02]  /*38d0*/  IADD3 R30, P4, PT, R56, UR4, RZ ;  /* 0x00000004381e7c10 */ /* 0x004fe4000ff9e0ff */
[----:B------:R-:W-:Y:S02]  /*38e0*/  ISETP.LT.AND P0, PT, R5, UR18, !P3 ;  /* 0x0000001205007c0c */ /* 0x000fe4000df01270 */
[----:B------:R-:W-:Y:S02]  /*38f0*/  IADD3.X R31, PT, PT, R57, UR5, RZ, P4, !PT ;  /* 0x00000005391f7c10 */ /* 0x000fe4000a7fe4ff */
[----:B------:R-:W-:-:S02]  /*3900*/  IADD3 R32, P4, PT, R30, UR4, RZ ;  /* 0x000000041e207c10 */ /* 0x000fc4000ff9e0ff */
[----:B------:R-:W-:Y:S01]  /*3910*/  ISETP.LT.AND P3, PT, R0, UR18, !P3 ;  /* 0x0000001200007c0c */ /* 0x000fe2000df61270 */
[----:B------:R-:W-:Y:S01]  /*3920*/  @P2 STG.E.64 desc[UR16][R56.64], R46 ;  /* 0x0000002e38002986 */ /* 0x000fe2000c101b10 */
[----:B------:R-:W-:-:S03]  /*3930*/  IADD3.X R33, PT, PT, R31, UR5, RZ, P4, !PT ;  /* 0x000000051f217c10 */ /* 0x000fc6000a7fe4ff */
[----:B------:R-:W-:Y:S04]  /*3940*/  @P1 STG.E.64 desc[UR16][R30.64], R10 ;  /* 0x0000000a1e001986 */ /* 0x000fe8000c101b10 */
[----:B------:R1:W-:Y:S02]  /*3950*/  @P0 STG.E.64 desc[UR16][R32.64], R8 ;  /* 0x0000000820000986 */ /* 0x0003e4000c101b10 */
[----:B-1----:R-:W-:-:S04]  /*3960*/  IADD3 R8, P0, PT, R32, UR4, RZ ;  /* 0x0000000420087c10 */ /* 0x002fc8000ff1e0ff */
[----:B------:R-:W-:Y:S01]  /*3970*/  IADD3.X R9, PT, PT, R33, UR5, RZ, P0, !PT ;  /* 0x0000000521097c10 */ /* 0x000fe200087fe4ff */
[----:B------:R-:W-:Y:S08]  /*3980*/  @!P3 BRA `(.L_x_36) ;  /* 0x0000000c00c8b947 */ /* 0x000ff00003800000 */
[----:B------:R2:W-:Y:S01]  /*3990*/  STG.E.64 desc[UR16][R8.64], R6 ;  /* 0x0000000608007986 */ /* 0x0005e2000c101b10 */
[----:B------:R-:W-:Y:S05]  /*39a0*/  BRA `(.L_x_36) ;  /* 0x0000000c00c07947 */ /* 0x000fea0003800000 */
.L_x_35:
[----:B------:R-:W1:Y:S01]  /*39b0*/  LDCU UR4, c[0x0][0x424] ;  /* 0x00008480ff0477ac */ /* 0x000e620008000800 */
[----:B------:R-:W-:Y:S01]  /*39c0*/  BSSY.RECONVERGENT B0, `(.L_x_37) ;  /* 0x0000030000007945 */ /* 0x000fe20003800200 */
[----:B-1----:R-:W-:-:S05]  /*39d0*/  IMAD.U32 R30, RZ, RZ, UR4 ;  /* 0x00000004ff1e7e24 */ /* 0x002fca000f8e00ff */
[----:B------:R-:W-:-:S04]  /*39e0*/  LOP3.LUT R0, R53, R30, RZ, 0xfc, !PT ;  /* 0x0000001e35007212 */ /* 0x000fc800078efcff */
[----:B------:R-:W-:-:S13]  /*39f0*/  ISETP.NE.U32.AND P0, PT, R0, RZ, PT ;  /* 0x000000ff0000720c */ /* 0x000fda0003f05070 */
[----:B------:R-:W-:Y:S05]  /*3a00*/  @P0 BRA `(.L_x_38) ;  /* 0x0000000000600947 */ /* 0x000fea0003800000 */
[----:B------:R-:W1:Y:S01]  /*3a10*/  LDCU UR4, c[0x0][0x420] ;  /* 0x00008400ff0477ac */ /* 0x000e620008000800 */
[----:B------:R-:W-:Y:S01]  /*3a20*/  IMAD.MOV.U32 R32, RZ, RZ, RZ ;  /* 0x000000ffff207224 */ /* 0x000fe200078e00ff */
[----:B------:R-:W-:Y:S02]  /*3a30*/  MOV R31, RZ ;  /* 0x000000ff001f7202 */ /* 0x000fe40000000f00 */
[----:B-1----:R-:W-:-:S04]  /*3a40*/  MOV R5, UR4 ;  /* 0x0000000400057c02 */ /* 0x002fc80008000f00 */
[----:B------:R-:W1:Y:S01]  /*3a50*/  I2F.U32.RP R0, R5 ;  /* 0x0000000500007306 */ /* 0x000e620000209000 */
[----:B------:R-:W-:-:S07]  /*3a60*/  ISETP.NE.U32.AND P0, PT, R5, RZ, PT ;  /* 0x000000ff0500720c */ /* 0x000fce0003f05070 */
[----:B-1----:R-:W1:Y:S02]  /*3a70*/  MUFU.RCP R0, R0 ;  /* 0x0000000000007308 */ /* 0x002e640000001000 */
[----:B-1----:R-:W-:-:S06]  /*3a80*/  VIADD R0, R0, 0xffffffe ;  /* 0x0ffffffe00007836 */ /* 0x002fcc0000000000 */
[----:B------:R-:W1:Y:S02]  /*3a90*/  F2I.FTZ.U32.TRUNC.NTZ R33, R0 ;  /* 0x0000000000217305 */ /* 0x000e64000021f000 */
[----:B-1----:R-:W-:-:S05]  /*3aa0*/  IMAD R0, R33, R5, RZ ;  /* 0x0000000521007224 */ /* 0x002fca00078e02ff */
[----:B------:R-:W-:-:S05]  /*3ab0*/  IADD3 R0, PT, PT, -R0, RZ, RZ ;  /* 0x000000ff00007210 */ /* 0x000fca0007ffe1ff */
[----:B------:R-:W-:-:S06]  /*3ac0*/  IMAD.HI.U32 R0, R33, R0, R32 ;  /* 0x0000000021007227 */ /* 0x000fcc00078e0020 */
[----:B------:R-:W-:-:S05]  /*3ad0*/  IMAD.HI.U32 R32, R0, R54, RZ ;  /* 0x0000003600207227 */ /* 0x000fca00078e00ff */
[----:B------:R-:W-:-:S05]  /*3ae0*/  IADD3 R0, PT, PT, -R32, RZ, RZ ;  /* 0x000000ff20007210 */ /* 0x000fca0007ffe1ff */
[----:B------:R-:W-:-:S05]  /*3af0*/  IMAD R0, R5, R0, R54 ;  /* 0x0000000005007224 */ /* 0x000fca00078e0236 */
[----:B------:R-:W-:-:S13]  /*3b00*/  ISETP.GE.U32.AND P2, PT, R0, R5, PT ;  /* 0x000000050000720c */ /* 0x000fda0003f46070 */
[----:B------:R-:W-:Y:S01]  /*3b10*/  @P2 IMAD.IADD R0, R0, 0x1, -R5 ;  /* 0x0000000100002824 */ /* 0x000fe200078e0a05 */
[----:B------:R-:W-:-:S04]  /*3b20*/  @P2 IADD3 R32, PT, PT, R32, 0x1, RZ ;  /* 0x0000000120202810 */ /* 0x000fc80007ffe0ff */
[----:B------:R-:W-:-:S13]  /*3b30*/  ISETP.GE.U32.AND P1, PT, R0, R5, PT ;  /* 0x000000050000720c */ /* 0x000fda0003f26070 */
[----:B------:R-:W-:Y:S01]  /*3b40*/  @P1 VIADD R32, R32, 0x1 ;  /* 0x0000000120201836 */ /* 0x000fe20000000000 */
[----:B------:R-:W-:-:S04]  /*3b50*/  @!P0 LOP3.LUT R32, RZ, R5, RZ, 0x33, !PT ;  /* 0x00000005ff208212 */ /* 0x000fc800078e33ff */
[----:B------:R-:W-:-:S05]  /*3b60*/  IADD3 R0, PT, PT, -R32, RZ, RZ ;  /* 0x000000ff20007210 */ /* 0x000fca0007ffe1ff */
[----:B------:R-:W-:Y:S01]  /*3b70*/  IMAD R0, R5, R0, R54 ;  /* 0x0000000005007224 */ /* 0x000fe200078e0236 */
[----:B------:R-:W-:Y:S05]  /*3b80*/  BRA `(.L_x_39) ;  /* 0x00000000004c7947 */ /* 0x000fea0003800000 */
.L_x_38:
[----:B------:R-:W1:Y:S01]  /*3b90*/  LDCU.64 UR4, c[0x0][0x420] ;  /* 0x00008400ff0477ac */ /* 0x000e620008000a00 */
[----:B------:R-:W-:Y:S01]  /*3ba0*/  IMAD.MOV.U32 R30, RZ, RZ, R54 ;  /* 0x000000ffff1e7224 */ /* 0x000fe200078e0036 */
[----:B------:R-:W-:Y:S02]  /*3bb0*/  MOV R0, R53 ;  /* 0x0000003500007202 */ /* 0x000fe40000000f00 */
[----:B------:R-:W-:Y:S01]  /*3bc0*/  MOV R35, 0x3c00 ;  /* 0x00003c0000237802 */ /* 0x000fe20000000f00 */
[----:B-1----:R-:W-:Y:S01]  /*3bd0*/  IMAD.U32 R37, RZ, RZ, UR4 ;  /* 0x00000004ff257e24 */ /* 0x002fe2000f8e00ff */
[----:B------:R-:W-:Y:S02]  /*3be0*/  MOV R36, UR5 ;  /* 0x0000000500247c02 */ /* 0x000fe40008000f00 */
[----:B-----5:R-:W-:Y:S05]  /*3bf0*/  CALL.REL.NOINC `($__internal_0_$__cuda_sm20_div_u64) ;  /* 0x0000005000787944 */ /* 0x020fea0003c00000 */
[----:B------:R-:W1:Y:S01]  /*3c00*/  LDCU.64 UR4, c[0x0][0x420] ;  /* 0x00008400ff0477ac */ /* 0x000e620008000a00 */
[----:B------:R-:W-:Y:S02]  /*3c10*/  IADD3 R31, P0, PT, RZ, -R0, RZ ;  /* 0x80000000ff1f7210 */ /* 0x000fe40007f1e0ff */
[----:B------:R-:W-:Y:S02]  /*3c20*/  MOV R52, R54 ;  /* 0x0000003600347202 */ /* 0x000fe40000000f00 */
[----:B------:R-:W-:Y:S02]  /*3c30*/  IADD3.X R32, PT, PT, RZ, ~R30, RZ, P0, !PT ;  /* 0x8000001eff207210 */ /* 0x000fe400007fe4ff */
[----:B-1----:R-:W-:Y:S01]  /*3c40*/  MOV R5, UR4 ;  /* 0x0000000400057c02 */ /* 0x002fe20008000f00 */
[----:B------:R-:W-:-:S04]  /*3c50*/  IMAD.U32 R30, RZ, RZ, UR5 ;  /* 0x00000005ff1e7e24 */ /* 0x000fc8000f8e00ff */
[-C--:B------:R-:W-:Y:S02]  /*3c60*/  IMAD R32, R32, R5.reuse, RZ ;  /* 0x0000000520207224 */ /* 0x080fe400078e02ff */
[----:B------:R-:W-:-:S04]  /*3c70*/  IMAD.WIDE.U32 R52, R31, R5, R52 ;  /* 0x000000051f347225 */ /* 0x000fc800078e0034 */
[----:B------:R-:W-:Y:S02]  /*3c80*/  IMAD R31, R31, R30, R32 ;  /* 0x0000001e1f1f7224 */ /* 0x000fe400078e0220 */
[----:B------:R-:W-:Y:S01]  /*3c90*/  IMAD.MOV.U32 R32, RZ, RZ, R0 ;  /* 0x000000ffff207224 */ /* 0x000fe200078e0000 */
[----:B------:R-:W-:Y:S02]  /*3ca0*/  MOV R0, R52 ;  /* 0x0000003400007202 */ /* 0x000fe40000000f00 */
[----:B------:R-:W-:Y:S02]  /*3cb0*/  IADD3 R31, PT, PT, R53, R31, RZ ;  /* 0x0000001f351f7210 */ /* 0x000fe40007ffe0ff */
.L_x_39:
[----:B------:R-:W-:Y:S05]  /*3cc0*/  BSYNC.RECONVERGENT B0 ;  /* 0x0000000000007941 */ /* 0x000fea0003800200 */
.L_x_37:
[----:B------:R-:W1:Y:S01]  /*3cd0*/  LDCU.64 UR4, c[0x0][0x380] ;  /* 0x00007000ff0477ac */ /* 0x000e620008000a00 */
[----:B------:R-:W-:Y:S01]  /*3ce0*/  PLOP3.LUT P3, PT, PT, PT, PT, 0x8, 0x80 ;  /* 0x000000000080781c */ /* 0x000fe20003f6e170 */
[----:B------:R-:W-:Y:S01]  /*3cf0*/  BSSY.RECONVERGENT B0, `(.L_x_40) ;  /* 0x000003b000007945 */ /* 0x000fe20003800200 */
[----:B-1----:R-:W-:-:S04]  /*3d00*/  ISETP.GE.AND P0, PT, R43, UR5, PT ;  /* 0x000000052b007c0c */ /* 0x002fc8000bf06270 */
[----:B------:R-:W-:Y:S01]  /*3d10*/  ISETP.GE.OR P1, PT, R44, UR4, P0 ;  /* 0x000000042c007c0c */ /* 0x000fe20008726670 */
[----:B------:R-:W1:-:S12]  /*3d20*/  LDCU.64 UR4, c[0x0][0x428] ;  /* 0x00008500ff0477ac */ /* 0x000e580008000a00 */
[--C-:B------:R-:W-:Y:S02]  /*3d30*/  @!P1 SHF.R.U64 R0, R0, 0x3, R31.reuse ;  /* 0x0000000300009819 */ /* 0x100fe4000000121f */
[----:B------:R-:W-:Y:S02]  /*3d40*/  @!P1 SHF.R.U32.HI R31, RZ, 0x3, R31 ;  /* 0x00000003ff1f9819 */ /* 0x000fe4000001161f */
[----:B------:R-:W-:Y:S02]  /*3d50*/  @!P1 ISETP.GT.U32.AND P2, PT, R32, R0, PT ;  /* 0x000000002000920c */ /* 0x000fe40003f44070 */
[----:B------:R-:W-:-:S04]  /*3d60*/  @!P1 SHF.R.S32.HI R32, RZ, 0x1f, R32 ;  /* 0x0000001fff209819 */ /* 0x000fc80000011420 */
[----:B------:R-:W-:-:S04]  /*3d70*/  @!P1 ISETP.GT.U32.AND.EX P2, PT, R32, R31, PT, P2 ;  /* 0x0000001f2000920c */ /* 0x000fc80003f44120 */
[----:B------:R-:W-:Y:S02]  /*3d80*/  @!P1 PLOP3.LUT P3, PT, P2, PT, PT, 0x8, 0x80 ;  /* 0x000000000080981c */ /* 0x000fe4000176e170 */
[----:B-1----:R-:W-:-:S04]  /*3d90*/  IADD3 R52, P1, PT, R56, UR4, RZ ;  /* 0x0000000438347c10 */ /* 0x002fc8000ff3e0ff */
[----:B------:R-:W-:Y:S02]  /*3da0*/  IADD3.X R53, PT, PT, R57, UR5, RZ, P1, !PT ;  /* 0x0000000539357c10 */ /* 0x000fe40008ffe4ff */
[----:B------:R-:W-:-:S04]  /*3db0*/  IADD3 R54, P1, PT, R52, -UR8, RZ ;  /* 0x8000000834367c10 */ /* 0x000fc8000ff3e0ff */
[----:B------:R-:W-:Y:S01]  /*3dc0*/  IADD3.X R55, PT, PT, R53, ~UR9, RZ, P1, !PT ;  /* 0x8000000935377c10 */ /* 0x000fe20008ffe4ff */
[----:B------:R-:W-:Y:S02]  /*3dd0*/  @P3 IMAD.MOV.U32 R32, RZ, RZ, R56 ;  /* 0x000000ffff203224 */ /* 0x000fe400078e0038 */
[----:B------:R-:W-:Y:S01]  /*3de0*/  @P3 IMAD.MOV.U32 R33, RZ, RZ, R57 ;  /* 0x000000ffff213224 */ /* 0x000fe200078e0039 */
[----:B------:R-:W-:-:S04]  /*3df0*/  LOP3.LUT R0, R55, R30, RZ, 0xfc, !PT ;  /* 0x0000001e37007212 */ /* 0x000fc800078efcff */
[----:B------:R1:W-:Y:S01]  /*3e00*/  @P3 STG.E.64 desc[UR16][R32.64], R46 ;  /* 0x0000002e20003986 */ /* 0x0003e2000c101b10 */
[----:B------:R-:W-:-:S13]  /*3e10*/  ISETP.NE.U32.AND P1, PT, R0, RZ, PT ;  /* 0x000000ff0000720c */ /* 0x000fda0003f25070 */
[----:B------:R-:W-:Y:S05]  /*3e20*/  @P1 BRA `(.L_x_41) ;  /* 0x0000000000581947 */ /* 0x000fea0003800000 */
[----:B------:R-:W2:Y:S01]  /*3e30*/  I2F.U32.RP R0, R5 ;  /* 0x0000000500007306 */ /* 0x000ea20000209000 */
[----:B-1----:R-:W-:Y:S01]  /*3e40*/  IMAD.MOV.U32 R32, RZ, RZ, RZ ;  /* 0x000000ffff207224 */ /* 0x002fe200078e00ff */
[----:B------:R-:W-:Y:S01]  /*3e50*/  ISETP.NE.U32.AND P1, PT, R5, RZ, PT ;  /* 0x000000ff0500720c */ /* 0x000fe20003f25070 */
[----:B------:R-:W-:-:S05]  /*3e60*/  IMAD.MOV.U32 R31, RZ, RZ, RZ ;  /* 0x000000ffff1f7224 */ /* 0x000fca00078e00ff */
[----:B--2---:R-:W1:Y:S02]  /*3e70*/  MUFU.RCP R0, R0 ;  /* 0x0000000000007308 */ /* 0x004e640000001000 */
[----:B-1----:R-:W-:-:S06]  /*3e80*/  IADD3 R0, PT, PT, R0, 0xffffffe, RZ ;  /* 0x0ffffffe00007810 */ /* 0x002fcc0007ffe0ff */
[----:B------:R-:W1:Y:S02]  /*3e90*/  F2I.FTZ.U32.TRUNC.NTZ R33, R0 ;  /* 0x0000000000217305 */ /* 0x000e64000021f000 */
[----:B-1----:R-:W-:-:S05]  /*3ea0*/  IADD3 R0, PT, PT, RZ, -R33, RZ ;  /* 0x80000021ff007210 */ /* 0x002fca0007ffe0ff */
[----:B------:R-:W-:-:S04]  /*3eb0*/  IMAD R0, R0, R5, RZ ;  /* 0x0000000500007224 */ /* 0x000fc800078e02ff */
        /* <DEDUP_REMOVED lines=13> */
.L_x_41:
[----:B------:R-:W2:Y:S01]  /*3f90*/  LDCU.64 UR4, c[0x0][0x420] ;  /* 0x00008400ff0477ac */ /* 0x000ea20008000a00 */
[----:B------:R-:W-:Y:S01]  /*3fa0*/  IMAD.MOV.U32 R30, RZ, RZ, R54 ;  /* 0x000000ffff1e7224 */ /* 0x000fe200078e0036 */
[----:B------:R-:W-:Y:S02]  /*3fb0*/  MOV R0, R55 ;  /* 0x0000003700007202 */ /* 0x000fe40000000f00 */
[----:B------:R-:W-:Y:S01]  /*3fc0*/  MOV R35, 0x4000 ;  /* 0x0000400000237802 */ /* 0x000fe20000000f00 */
[----:B--2---:R-:W-:Y:S01]  /*3fd0*/  IMAD.U32 R37, RZ, RZ, UR4 ;  /* 0x00000004ff257e24 */ /* 0x004fe2000f8e00ff */
[----:B------:R-:W-:Y:S02]  /*3fe0*/  MOV R36, UR5 ;  /* 0x0000000500247c02 */ /* 0x000fe40008000f00 */
[----:B-1---5:R-:W-:Y:S05]  /*3ff0*/  CALL.REL.NOINC `($__internal_0_$__cuda_sm20_div_u64) ;  /* 0x0000004c00787944 */ /* 0x022fea0003c00000 */
[----:B------:R-:W1:Y:S01]  /*4000*/  LDCU.64 UR4, c[0x0][0x420] ;  /* 0x00008400ff0477ac */ /* 0x000e620008000a00 */
[----:B------:R-:W-:-:S04]  /*4010*/  IADD3 R31, P1, PT, RZ, -R0, RZ ;  /* 0x80000000ff1f7210 */ /* 0x000fc80007f3e0ff */
[----:B------:R-:W-:Y:S02]  /*4020*/  IADD3.X R32, PT, PT, RZ, ~R30, RZ, P1, !PT ;  /* 0x8000001eff207210 */ /* 0x000fe40000ffe4ff */
[----:B-1----:R-:W-:Y:S02]  /*4030*/  MOV R5, UR4 ;  /* 0x0000000400057c02 */ /* 0x002fe40008000f00 */
[----:B------:R-:W-:-:S03]  /*4040*/  MOV R30, UR5 ;  /* 0x00000005001e7c02 */ /* 0x000fc60008000f00 */
[-C--:B------:R-:W-:Y:S02]  /*4050*/  IMAD R32, R32, R5.reuse, RZ ;  /* 0x0000000520207224 */ /* 0x080fe400078e02ff */
[----:B------:R-:W-:-:S04]  /*4060*/  IMAD.WIDE.U32 R54, R31, R5, R54 ;  /* 0x000000051f367225 */ /* 0x000fc800078e0036 */
[----:B------:R-:W-:Y:S01]  /*4070*/  IMAD R31, R31, R30, R32 ;  /* 0x0000001e1f1f7224 */ /* 0x000fe200078e0220 */
[----:B------:R-:W-:-:S04]  /*4080*/  MOV R32, R0 ;  /* 0x0000000000207202 */ /* 0x000fc80000000f00 */
[----:B------:R-:W-:Y:S02]  /*4090*/  IADD3 R31, PT, PT, R31, R55, RZ ;  /* 0x000000371f1f7210 */ /* 0x000fe40007ffe0ff */
.L_x_42:
[----:B------:R-:W-:Y:S05]  /*40a0*/  BSYNC.RECONVERGENT B0 ;  /* 0x0000000000007941 */ /* 0x000fea0003800200 */
.L_x_40:
[----:B------:R-:W1:Y:S01]  /*40b0*/  LDCU UR4, c[0x0][0x380] ;  /* 0x00007000ff0477ac */ /* 0x000e620008000800 */
[----:B------:R-:W-:Y:S01]  /*40c0*/  VIADD R0, R44, 0x1 ;  /* 0x000000012c007836 */ /* 0x000fe20000000000 */
[----:B------:R-:W-:Y:S01]  /*40d0*/  PLOP3.LUT P3, PT, PT, PT, PT, 0x8, 0x80 ;  /* 0x000000000080781c */ /* 0x000fe20003f6e170 */
[----:B------:R-:W-:Y:S03]  /*40e0*/  BSSY.RECONVERGENT B0, `(.L_x_43) ;  /* 0x0000037000007945 */ /* 0x000fe60003800200 */
[----:B-1----:R-:W-:Y:S01]  /*40f0*/  ISETP.GE.OR P1, PT, R0, UR4, P0 ;  /* 0x0000000400007c0c */ /* 0x002fe20008726670 */
        /* <DEDUP_REMOVED lines=11> */
[----:B------:R1:W-:Y:S03]  /*41b0*/  @P3 STG.E.64 desc[UR16][R52.64], R10 ;  /* 0x0000000a34003986 */ /* 0x0003e6000c101b10 */
[----:B------:R-:W-:-:S04]  /*41c0*/  LOP3.LUT R0, R55, R30, RZ, 0xfc, !PT ;  /* 0x0000001e37007212 */ /* 0x000fc800078efcff */
[----:B------:R-:W-:-:S13]  /*41d0*/  ISETP.NE.U32.AND P1, PT, R0, RZ, PT ;  /* 0x000000ff0000720c */ /* 0x000fda0003f25070 */
[----:B------:R-:W-:Y:S05]  /*41e0*/  @P1 BRA `(.L_x_44) ;  /* 0x0000000000541947 */ /* 0x000fea0003800000 */
[----:B------:R-:W2:Y:S01]  /*41f0*/  I2F.U32.RP R0, R5 ;  /* 0x0000000500007306 */ /* 0x000ea20000209000 */
[----:B-1----:R-:W-:Y:S02]  /*4200*/  MOV R10, RZ ;  /* 0x000000ff000a7202 */ /* 0x002fe40000000f00 */
[----:B------:R-:W-:-:S05]  /*4210*/  ISETP.NE.U32.AND P1, PT, R5, RZ, PT ;  /* 0x000000ff0500720c */ /* 0x000fca0003f25070 */
[----:B--2---:R-:W1:Y:S02]  /*4220*/  MUFU.RCP R0, R0 ;  /* 0x0000000000007308 */ /* 0x004e640000001000 */
[----:B-1----:R-:W-:-:S06]  /*4230*/  IADD3 R0, PT, PT, R0, 0xffffffe, RZ ;  /* 0x0ffffffe00007810 */ /* 0x002fcc0007ffe0ff */
[----:B------:R-:W1:Y:S02]  /*4240*/  F2I.FTZ.U32.TRUNC.NTZ R11, R0 ;  /* 0x00000000000b7305 */ /* 0x000e64000021f000 */
[----:B-1----:R-:W-:-:S04]  /*4250*/  IMAD.MOV R0, RZ, RZ, -R11 ;  /* 0x000000ffff007224 */ /* 0x002fc800078e0a0b */
[----:B------:R-:W-:-:S04]  /*4260*/  IMAD R0, R0, R5, RZ ;  /* 0x0000000500007224 */ /* 0x000fc800078e02ff */
[----:B------:R-:W-:-:S06]  /*4270*/  IMAD.HI.U32 R11, R11, R0, R10 ;  /* 0x000000000b0b7227 */ /* 0x000fcc00078e000a */
[----:B------:R-:W-:-:S04]  /*4280*/  IMAD.HI.U32 R11, R11, R54, RZ ;  /* 0x000000360b0b7227 */ /* 0x000fc800078e00ff */
[----:B------:R-:W-:-:S04]  /*4290*/  IMAD.MOV R0, RZ, RZ, -R11 ;  /* 0x000000ffff007224 */ /* 0x000fc800078e0a0b */
[----:B------:R-:W-:-:S05]  /*42a0*/  IMAD R0, R5, R0, R54 ;  /* 0x0000000005007224 */ /* 0x000fca00078e0236 */
[----:B------:R-:W-:-:S13]  /*42b0*/  ISETP.GE.U32.AND P3, PT, R0, R5, PT ;  /* 0x000000050000720c */ /* 0x000fda0003f66070 */
[----:B------:R-:W-:Y:S01]  /*42c0*/  @P3 IADD3 R0, PT, PT, R0, -R5, RZ ;  /* 0x8000000500003210 */ /* 0x000fe20007ffe0ff */
[----:B------:R-:W-:-:S03]  /*42d0*/  @P3 VIADD R11, R11, 0x1 ;  /* 0x000000010b0b3836 */ /* 0x000fc60000000000 */
[----:B------:R-:W-:-:S13]  /*42e0*/  ISETP.GE.U32.AND P2, PT, R0, R5, PT ;  /* 0x000000050000720c */ /* 0x000fda0003f46070 */
[----:B------:R-:W-:Y:S02]  /*42f0*/  @P2 IADD3 R11, PT, PT, R11, 0x1, RZ ;  /* 0x000000010b0b2810 */ /* 0x000fe40007ffe0ff */
[----:B------:R-:W-:-:S04]  /*4300*/  @!P1 LOP3.LUT R11, RZ, R5, RZ, 0x33, !PT ;  /* 0x00000005ff0b9212 */ /* 0x000fc800078e33ff */
[----:B------:R-:W-:-:S05]  /*4310*/  IADD3 R0, PT, PT, -R11, RZ, RZ ;  /* 0x000000ff0b007210 */ /* 0x000fca0007ffe1ff */
[----:B------:R-:W-:Y:S01]  /*4320*/  IMAD R54, R5, R0, R54 ;  /* 0x0000000005367224 */ /* 0x000fe200078e0236 */
[----:B------:R-:W-:Y:S05]  /*4330*/  BRA `(.L_x_45) ;  /* 0x0000000000447947 */ /* 0x000fea0003800000 */
.L_x_44:
        /* <DEDUP_REMOVED lines=17> */
.L_x_45:
[----:B------:R-:W-:Y:S05]  /*4450*/  BSYNC.RECONVERGENT B0 ;  /* 0x0000000000007941 */ /* 0x000fea0003800200 */
.L_x_43:
        /* <DEDUP_REMOVED lines=41> */
.L_x_47:
        /* <DEDUP_REMOVED lines=8> */
[-C--:B------:R-:W-:Y:S02]  /*4770*/  IADD3 R5, P1, PT, RZ, -R0.reuse, RZ ;  /* 0x80000000ff057210 */ /* 0x080fe40007f3e0ff */
[----:B------:R-:W-:Y:S02]  /*4780*/  MOV R9, R0 ;  /* 0x0000000000097202 */ /* 0x000fe40000000f00 */
[----:B------:R-:W-:-:S05]  /*4790*/  IADD3.X R8, PT, PT, RZ, ~R30, RZ, P1, !PT ;  /* 0x8000001eff087210 */ /* 0x000fca0000ffe4ff */
[----:B-1----:R-:W-:Y:S02]  /*47a0*/  IMAD R8, R8, UR4, RZ ;  /* 0x0000000408087c24 */ /* 0x002fe4000f8e02ff */
[----:B------:R-:W-:-:S04]  /*47b0*/  IMAD.WIDE.U32 R52, R5, UR4, R52 ;  /* 0x0000000405347c25 */ /* 0x000fc8000f8e0034 */
[----:B------:R-:W-:Y:S01]  /*47c0*/  IMAD R8, R5, UR5, R8 ;  /* 0x0000000505087c24 */ /* 0x000fe2000f8e0208 */
[----:B------:R-:W-:-:S04]  /*47d0*/  MOV R5, R52 ;  /* 0x0000003400057202 */ /* 0x000fc80000000f00 */
[----:B------:R-:W-:Y:S02]  /*47e0*/  IADD3 R8, PT, PT, R8, R53, RZ ;  /* 0x0000003508087210 */ /* 0x000fe40007ffe0ff */
.L_x_48:
[----:B------:R-:W-:Y:S05]  /*47f0*/  BSYNC.RECONVERGENT B0 ;  /* 0x0000000000007941 */ /* 0x000fea0003800200 */
.L_x_46:
        /* <DEDUP_REMOVED lines=8> */
[----:B------:R-:W-:-:S04]  /*4880*/  @!P0 ISETP.GT.U32.AND.EX P1, PT, R0, R8, PT, P1 ;  /* 0x000000080000820c */ /* 0x000fc80003f24110 */
[----:B------:R-:W-:-:S13]  /*4890*/  @!P0 PLOP3.LUT P2, PT, P1, PT, PT, 0x8, 0x80 ;  /* 0x000000000080881c */ /* 0x000fda0000f4e170 */
[----:B------:R1:W-:Y:S02]  /*48a0*/  @P2 STG.E.64 desc[UR16][R10.64], R6 ;  /* 0x000000060a002986 */ /* 0x0003e4000c101b10 */
.L_x_36:
[----:B------:R-:W-:Y:S05]  /*48b0*/  BSYNC.RECONVERGENT B1 ;  /* 0x0000000000017941 */ /* 0x000fea0003800200 */
.L_x_34:
[----:B------:R-:W1:Y:S01]  /*48c0*/  LDCU.64 UR4, c[0x0][0x440] ;  /* 0x00008800ff0477ac */ /* 0x000e620008000a00 */
[----:B------:R-:W-:Y:S01]  /*48d0*/  BSSY.RECONVERGENT B1, `(.L_x_49) ;  /* 0x00000f8000017945 */ /* 0x000fe20003800200 */
[----:B------:R-:W-:Y:S01]  /*48e0*/  UISETP.GT.AND UP0, UPT, UR13, UR14, UPT ;  /* 0x0000000e0d00728c */ /* 0x000fe2000bf04270 */
[----:B-12---:R-:W-:-:S04]  /*48f0*/  IADD3 R6, P0, PT, R56, UR4, RZ ;  /* 0x0000000438067c10 */ /* 0x006fc8000ff1e0ff */
[----:B------:R-:W-:-:S04]  /*4900*/  IADD3.X R7, PT, PT, R57, UR5, RZ, P0, !PT ;  /* 0x0000000539077c10 */ /* 0x000fc800087fe4ff */
[----:B------:R-:W-:Y:S05]  /*4910*/  BRA.U !UP0, `(.L_x_50) ;  /* 0x0000000d08807547 */ /* 0x000fea000b800000 */
[----:B------:R-:W-:Y:S01]  /*4920*/  IADD3 R8, P0, PT, -R2, R20, RZ ;  /* 0x0000001402087210 */ /* 0x000fe20007f1e1ff */
[----:B------:R-:W-:Y:S04]  /*4930*/  BSSY.RECONVERGENT B0, `(.L_x_51) ;  /* 0x0000029000007945 */ /* 0x000fe80003800200 */
        /* <DEDUP_REMOVED lines=26> */
.L_x_52:
[----:B------:R-:W-:Y:S01]  /*4ae0*/  IMAD.MOV.U32 R30, RZ, RZ, R8 ;  /* 0x000000ffff1e7224 */ /* 0x000fe200078e0008 */
[----:B------:R-:W-:Y:S01]  /*4af0*/  MOV R37, UR10 ;  /* 0x0000000a00257c02 */ /* 0x000fe20008000f00 */
[----:B------:R-:W-:Y:S01]  /*4b00*/  IMAD.MOV.U32 R0, RZ, RZ, R9 ;  /* 0x000000ffff007224 */ /* 0x000fe200078e0009 */
[----:B------:R-:W-:Y:S02]  /*4b10*/  MOV R36, UR11 ;  /* 0x0000000b00247c02 */ /* 0x000fe40008000f00 */
[----:B------:R-:W-:Y:S02]  /*4b20*/  MOV R35, 0x4b40 ;  /* 0x00004b4000237802 */ /* 0x000fe40000000f00 */
[----:B-----5:R-:W-:Y:S05]  /*4b30*/  CALL.REL.NOINC `($__internal_0_$__cuda_sm20_div_u64) ;  /* 0x0000004000a87944 */ /* 0x020fea0003c00000 */
[----:B------:R-:W-:-:S04]  /*4b40*/  IADD3 R5, P0, PT, RZ, -R0, RZ ;  /* 0x80000000ff057210 */ /* 0x000fc80007f1e0ff */
[----:B------:R-:W-:Y:S01]  /*4b50*/  IADD3.X R10, PT, PT, RZ, ~R30, RZ, P0, !PT ;  /* 0x8000001eff0a7210 */ /* 0x000fe200007fe4ff */
[----:B------:R-:W-:Y:S01]  /*4b60*/  IMAD.WIDE.U32 R30, R5, UR10, R8 ;  /* 0x0000000a051e7c25 */ /* 0x000fe2000f8e0008 */
[----:B------:R-:W-:-:S03]  /*4b70*/  MOV R9, R0 ;  /* 0x0000000000097202 */ /* 0x000fc60000000f00 */
[----:B------:R-:W-:Y:S01]  /*4b80*/  IMAD R10, R10, UR10, RZ ;  /* 0x0000000a0a0a7c24 */ /* 0x000fe2000f8e02ff */
[----:B------:R-:W-:-:S03]  /*4b90*/  MOV R0, R30 ;  /* 0x0000001e00007202 */ /* 0x000fc60000000f00 */
[----:B------:R-:W-:-:S05]  /*4ba0*/  IMAD R5, R5, UR11, R10 ;  /* 0x0000000b05057c24 */ /* 0x000fca000f8e020a */
[----:B------:R-:W-:Y:S02]  /*4bb0*/  IADD3 R5, PT, PT, R5, R31, RZ ;  /* 0x0000001f05057210 */ /* 0x000fe40007ffe0ff */
.L_x_53:
[----:B------:R-:W-:Y:S05]  /*4bc0*/  BSYNC.RECONVERGENT B0 ;  /* 0x0000000000007941 */ /* 0x000fea0003800200 */
.L_x_51:
[----:B------:R-:W1:Y:S01]  /*4bd0*/  LDCU.64 UR4, c[0x0][0x380] ;  /* 0x00007000ff0477ac */ /* 0x000e620008000a00 */
[----:B------:R-:W-:Y:S02]  /*4be0*/  PLOP3.LUT P2, PT, PT, PT, PT, 0x8, 0x80 ;  /* 0x000000000080781c */ /* 0x000fe40003f4e170 */
        /* <DEDUP_REMOVED lines=8> */
[----:B------:R1:W4:Y:S01]  /*4c70*/  @P2 LDG.E.LTC128B.64 R28, desc[UR16][R20.64] ;  /* 0x00000010141c2981 */ /* 0x000322000c1e1b20 */
[----:B------:R-:W-:Y:S01]  /*4c80*/  IADD3 R8, P1, PT, R20, UR6, RZ ;  /* 0x0000000614087c10 */ /* 0x000fe2000ff3e0ff */
[----:B------:R-:W-:Y:S03]  /*4c90*/  BSSY.RECONVERGENT B0, `(.L_x_54) ;  /* 0x000002b000007945 */ /* 0x000fe60003800200 */
[----:B------:R-:W-:Y:S02]  /*4ca0*/  IADD3.X R9, PT, PT, R21, UR7, RZ, P1, !PT ;  /* 0x0000000715097c10 */ /* 0x000fe40008ffe4ff */
[----:B------:R-:W-:-:S05]  /*4cb0*/  IADD3 R10, P1, PT, -R2, R8, RZ ;  /* 0x00000008020a7210 */ /* 0x000fca0007f3e1ff */
[----:B------:R-:W-:-:S05]  /*4cc0*/  IMAD.X R11, R9, 0x1, ~R3, P1 ;  /* 0x00000001090b7824 */ /* 0x000fca00008e0e03 */
[----:B------:R-:W-:-:S04]  /*4cd0*/  LOP3.LUT R0, R11, UR11, RZ, 0xfc, !PT ;  /* 0x0000000b0b007c12 */ /* 0x000fc8000f8efcff */
[----:B------:R-:W-:-:S13]  /*4ce0*/  ISETP.NE.U32.AND P1, PT, R0, RZ, PT ;  /* 0x000000ff0000720c */ /* 0x000fda0003f25070 */
[----:B-1----:R-:W-:Y:S05]  /*4cf0*/  @P1 BRA `(.L_x_55) ;  /* 0x0000000000581947 */ /* 0x002fea0003800000 */
        /* <DEDUP_REMOVED lines=22> */
.L_x_55:
[----:B------:R-:W-:Y:S01]  /*4e60*/  IMAD.MOV.U32 R30, RZ, RZ, R10 ;  /* 0x000000ffff1e7224 */ /* 0x000fe200078e000a */
[----:B------:R-:W-:Y:S01]  /*4e70*/  MOV R37, UR10 ;  /* 0x0000000a00257c02 */ /* 0x000fe20008000f00 */
[----:B------:R-:W-:Y:S01]  /*4e80*/  IMAD.MOV.U32 R0, RZ, RZ, R11 ;  /* 0x000000ffff007224 */ /* 0x000fe200078e000b */
[----:B------:R-:W-:Y:S02]  /*4e90*/  MOV R36, UR11 ;  /* 0x0000000b00247c02 */ /* 0x000fe40008000f00 */
[----:B------:R-:W-:Y:S02]  /*4ea0*/  MOV R35, 0x4ec0 ;  /* 0x00004ec000237802 */ /* 0x000fe40000000f00 */
[----:B----45:R-:W-:Y:S05]  /*4eb0*/  CALL.REL.NOINC `($__internal_0_$__cuda_sm20_div_u64) ;  /* 0x0000003c00c87944 */ /* 0x030fea0003c00000 */
        /* <DEDUP_REMOVED lines=8> */
.L_x_56:
[----:B------:R-:W-:Y:S05]  /*4f40*/  BSYNC.RECONVERGENT B0 ;  /* 0x0000000000007941 */ /* 0x000fea0003800200 */
.L_x_54:
        /* <DEDUP_REMOVED lines=41> */
.L_x_58:
        /* <DEDUP_REMOVED lines=14> */
.L_x_59:
[----:B------:R-:W-:Y:S05]  /*52c0*/  BSYNC.RECONVERGENT B0 ;  /* 0x0000000000007941 */ /* 0x000fea0003800200 */
.L_x_57:
        /* <DEDUP_REMOVED lines=41> */
.L_x_61:
        /* <DEDUP_REMOVED lines=8> */
[----:B------:R-:W-:-:S04]  /*55e0*/  IMAD.WIDE.U32 R2, R5, UR10, R2 ;  /* 0x0000000a05027c25 */ /* 0x000fc8000f8e0002 */
[----:B------:R-:W-:-:S04]  /*55f0*/  IMAD R10, R10, UR10, RZ ;  /* 0x0000000a0a0a7c24 */ /* 0x000fc8000f8e02ff */
[----:B------:R-:W-:Y:S01]  /*5600*/  IMAD R10, R5, UR11, R10 ;  /* 0x0000000b050a7c24 */ /* 0x000fe2000f8e020a */
[----:B------:R-:W-:-:S04]  /*5610*/  MOV R5, R0 ;  /* 0x0000000000057202 */ /* 0x000fc80000000f00 */
[----:B------:R-:W-:Y:S02]  /*5620*/  IADD3 R3, PT, PT, R10, R3, RZ ;  /* 0x000000030a037210 */ /* 0x000fe40007ffe0ff */
.L_x_62:
[----:B------:R-:W-:Y:S05]  /*5630*/  BSYNC.RECONVERGENT B0 ;  /* 0x0000000000007941 */ /* 0x000fea0003800200 */
.L_x_60:
[----:B------:R-:W1:Y:S01]  /*5640*/  LDCU.64 UR18, c[0x0][0x380] ;  /* 0x00007000ff1277ac */ /* 0x000e620008000a00 */
[----:B------:R-:W-:Y:S01]  /*5650*/  VIADD R0, R44, 0xb ;  /* 0x0000000b2c007836 */ /* 0x000fe20000000000 */
        /* <DEDUP_REMOVED lines=9> */
[----:B------:R-:W-:Y:S05]  /*56f0*/  @!P1 BRA `(.L_x_63) ;  /* 0x0000000000549947 */ /* 0x000fea0003800000 */
[----:B------:R1:W4:Y:S01]  /*5700*/  LDG.E.LTC128B.64 R22, desc[UR16][R8.64] ;  /* 0x0000001008167981 */ /* 0x000322000c1e1b20 */
[----:B------:R-:W-:Y:S05]  /*5710*/  BRA `(.L_x_63) ;  /* 0x00000000004c7947 */ /* 0x000fea0003800000 */
.L_x_50:
[----:B------:R-:W1:Y:S01]  /*5720*/  LDCU UR19, c[0x0][0x384] ;  /* 0x00007080ff1377ac */ /* 0x000e620008000800 */
[----:B------:R-:W-:Y:S01]  /*5730*/  VIADD R0, R44, 0x9 ;  /* 0x000000092c007836 */ /* 0x000fe20000000000 */
[----:B------:R-:W-:Y:S01]  /*5740*/  IADD3 R10, P1, PT, R20, UR6, RZ ;  /* 0x00000006140a7c10 */ /* 0x000fe2000ff3e0ff */
[----:B------:R-:W-:-:S03]  /*5750*/  VIADD R2, R44, 0xa ;  /* 0x0000000a2c027836 */ /* 0x000fc60000000000 */
[----:B------:R-:W-:Y:S02]  /*5760*/  IADD3.X R11, PT, PT, R21, UR7, RZ, P1, !PT ;  /* 0x00000007150b7c10 */ /* 0x000fe40008ffe4ff */
[----:B------:R-:W-:-:S04]  /*5770*/  IADD3 R8, P1, PT, R10, UR6, RZ ;  /* 0x000000060a087c10 */ /* 0x000fc8000ff3e0ff */
[----:B------:R-:W-:Y:S02]  /*5780*/  IADD3.X R9, PT, PT, R11, UR7, RZ, P1, !PT ;  /* 0x000000070b097c10 */ /* 0x000fe40008ffe4ff */
[----:B------:R-:W-:Y:S02]  /*5790*/  IADD3 R30, P1, PT, R8, UR6, RZ ;  /* 0x00000006081e7c10 */ /* 0x000fe4000ff3e0ff */
[----:B-1----:R-:W-:Y:S02]  /*57a0*/  ISETP.GE.AND P0, PT, R43, UR19, PT ;  /* 0x000000132b007c0c */ /* 0x002fe4000bf06270 */
[----:B------:R-:W-:Y:S02]  /*57b0*/  IADD3.X R31, PT, PT, R9, UR7, RZ, P1, !PT ;  /* 0x00000007091f7c10 */ /* 0x000fe40008ffe4ff */
[----:B------:R-:W-:Y:S01]  /*57c0*/  ISETP.LT.AND P3, PT, R0, UR18, !P0 ;  /* 0x0000001200007c0c */ /* 0x000fe2000c761270 */
[----:B------:R-:W-:Y:S01]  /*57d0*/  VIADD R0, R44, 0xb ;  /* 0x0000000b2c007836 */ /* 0x000fe20000000000 */
[----:B------:R-:W-:-:S02]  /*57e0*/  ISETP.LT.AND P4, PT, R4, UR18, !P0 ;  /* 0x0000001204007c0c */ /* 0x000fc4000c781270 */
[----:B------:R-:W-:Y:S02]  /*57f0*/  ISETP.LT.AND P2, PT, R2, UR18, !P0 ;  /* 0x0000001202007c0c */ /* 0x000fe4000c741270 */
[----:B------:R-:W-:-:S07]  /*5800*/  ISETP.LT.AND P0, PT, R0, UR18, !P0 ;  /* 0x0000001200007c0c */ /* 0x000fce000c701270 */
[----:B------:R2:W4:Y:S04]  /*5810*/  @P3 LDG.E.LTC128B.64 R26, desc[UR16][R10.64] ;  /* 0x000000100a1a3981 */ /* 0x000528000c1e1b20 */
[----:B------:R2:W4:Y:S04]  /*5820*/  @P4 LDG.E.LTC128B.64 R28, desc[UR16][R20.64] ;  /* 0x00000010141c4981 */ /* 0x000528000c1e1b20 */
[----:B------:R2:W4:Y:S04]  /*5830*/  @P2 LDG.E.LTC128B.64 R24, desc[UR16][R8.64] ;  /* 0x0000001008182981 */ /* 0x000528000c1e1b20 */
[----:B------:R2:W4:Y:S02]  /*5840*/  @P0 LDG.E.LTC128B.64 R22, desc[UR16][R30.64] ;  /* 0x000000101e160981 */ /* 0x000524000c1e1b20 */
.L_x_63:
[----:B------:R-:W-:Y:S05]  /*5850*/  BSYNC.RECONVERGENT B1 ;  /* 0x0000000000017941 */ /* 0x000fea0003800200 */
.L_x_49:
[----:B------:R-:W-:Y:S01]  /*5860*/  BAR.SYNC.DEFER_BLOCKING 0x0 ;  /* 0x0000000000007b1d */ /* 0x000fe20000010000 */
[----:B------:R-:W-:-:S05]  /*5870*/  UISETP.GT.AND UP0, UPT, UR13, UR14, UPT ;  /* 0x0000000e0d00728c */ /* 0x000fca000bf04270 */
[----:B-----5:R-:W-:Y:S04]  /*5880*/  STS.128 [R42], R16 ;  /* 0x000000102a007388 */ /* 0x020fe80000000c00 */
[----:B------:R-:W-:Y:S01]  /*5890*/  STS.128 [R42+0x40], R12 ;  /* 0x0000400c2a007388 */ /* 0x000fe20000000c00 */
[----:B------:R-:W-:Y:S06]  /*58a0*/  BAR.SYNC.DEFER_BLOCKING 0x0 ;  /* 0x0000000000007b1d */ /* 0x000fec0000010000 */
[----:B------:R-:W3:Y:S04]  /*58b0*/  LDS.64 R2, [R41+UR15] ;  /* 0x0000000f29027984 */ /* 0x000ee80008000a00 */
[----:B-12---:R-:W1:Y:S04]  /*58c0*/  LDS.64 R8, [R41+UR15+0x120] ;  /* 0x0001200f29087984 */ /* 0x006e680008000a00 */
[----:B------:R-:W2:Y:S04]  /*58d0*/  LDS.64 R10, [R41+UR15+0x240] ;  /* 0x0002400f290a7984 */ /* 0x000ea80008000a00 */
[----:B------:R-:W2:Y:S01]  /*58e0*/  LDS.64 R12, [R41+UR15+0x360] ;  /* 0x0003600f290c7984 */ /* 0x000ea20008000a00 */
[----:B---3--:R-:W-:-:S02]  /*58f0*/  DMUL R2, R2, R50 ;  /* 0x0000003202027228 */ /* 0x008fc40000000000 */
[-C--:B-1----:R-:W-:Y:S02]  /*5900*/  DMUL R8, R8, R50.reuse ;  /* 0x0000003208087228 */ /* 0x082fe40000000000 */
[----:B--2---:R-:W-:-:S04]  /*5910*/  DMUL R10, R10, R50 ;  /* 0x000000320a0a7228 */ /* 0x004fc80000000000 */
[----:B----4-:R-:W-:Y:S02]  /*5920*/  DFMA R2, R28, R48, R2 ;  /* 0x000000301c02722b */ /* 0x010fe40000000002 */
[----:B------:R-:W-:Y:S02]  /*5930*/  DMUL R50, R12, R50 ;  /* 0x000000320c327228 */ /* 0x000fe40000000000 */
[-C--:B------:R-:W-:Y:S02]  /*5940*/  DFMA R8, R26, R48.reuse, R8 ;  /* 0x000000301a08722b */ /* 0x080fe40000000008 */
[----:B------:R-:W-:-:S04]  /*5950*/  DFMA R10, R24, R48, R10 ;  /* 0x00000030180a722b */ /* 0x000fc8000000000a */
[----:B------:R-:W-:Y:S01]  /*5960*/  DFMA R48, R22, R48, R50 ;  /* 0x000000301630722b */ /* 0x000fe20000000032 */
[----:B------:R-:W-:Y:S10]  /*5970*/  BRA.U UP0, `(.L_x_64) ;  /* 0x0000000100507547 */ /* 0x000ff4000b800000 */
[----:B------:R-:W1:Y:S01]  /*5980*/  LDCU.64 UR4, c[0x0][0x428] ;  /* 0x00008500ff0477ac */ /* 0x000e620008000a00 */
[----:B------:R-:W-:Y:S01]  /*5990*/  ISETP.GE.AND P3, PT, R43, UR19, PT ;  /* 0x000000132b007c0c */ /* 0x000fe2000bf66270 */
[C---:B------:R-:W-:Y:S02]  /*59a0*/  VIADD R5, R44.reuse, 0x9 ;  /* 0x000000092c057836 */ /* 0x040fe40000000000 */
[----:B------:R-:W-:Y:S01]  /*59b0*/  VIADD R44, R44, 0xa ;  /* 0x0000000a2c2c7836 */ /* 0x000fe20000000000 */
[----:B------:R-:W-:Y:S02]  /*59c0*/  ISETP.LT.AND P2, PT, R4, UR18, !P3 ;  /* 0x0000001204007c0c */ /* 0x000fe4000df41270 */
[----:B------:R-:W-:Y:S02]  /*59d0*/  ISETP.LT.AND P1, PT, R5, UR18, !P3 ;  /* 0x0000001205007c0c */ /* 0x000fe4000df21270 */
[----:B------:R-:W-:Y:S02]  /*59e0*/  ISETP.LT.AND P0, PT, R44, UR18, !P3 ;  /* 0x000000122c007c0c */ /* 0x000fe4000df01270 */
[----:B------:R-:W-:-:S02]  /*59f0*/  ISETP.LT.AND P3, PT, R0, UR18, !P3 ;  /* 0x0000001200007c0c */ /* 0x000fc4000df61270 */
[----:B-1----:R-:W-:-:S05]  /*5a00*/  IADD3 R4, P4, PT, R6, UR4, RZ ;  /* 0x0000000406047c10 */ /* 0x002fca000ff9e0ff */
[----:B------:R1:W-:Y:S01]  /*5a10*/  @P2 STG.E.64 desc[UR16][R6.64], R2 ;  /* 0x0000000206002986 */ /* 0x0003e2000c101b10 */
[----:B------:R-:W-:Y:S02]  /*5a20*/  IADD3.X R5, PT, PT, R7, UR5, RZ, P4, !PT ;  /* 0x0000000507057c10 */ /* 0x000fe4000a7fe4ff */
[----:B------:R-:W-:-:S03]  /*5a30*/  IADD3 R12, P4, PT, R4, UR4, RZ ;  /* 0x00000004040c7c10 */ /* 0x000fc6000ff9e0ff */
[----:B------:R2:W-:Y:S01]  /*5a40*/  @P1 STG.E.64 desc[UR16][R4.64], R8 ;  /* 0x0000000804001986 */ /* 0x0005e2000c101b10 */
[----:B------:R-:W-:-:S05]  /*5a50*/  IADD3.X R13, PT, PT, R5, UR5, RZ, P4, !PT ;  /* 0x00000005050d7c10 */ /* 0x000fca000a7fe4ff */
[----:B------:R2:W-:Y:S01]  /*5a60*/  @P0 STG.E.64 desc[UR16][R12.64], R10 ;  /* 0x0000000a0c000986 */ /* 0x0005e2000c101b10 */
[----:B-1----:R-:W-:-:S04]  /*5a70*/  IADD3 R2, P0, PT, R12, UR4, RZ ;  /* 0x000000040c027c10 */ /* 0x002fc8000ff1e0ff */
[----:B------:R-:W-:Y:S01]  /*5a80*/  IADD3.X R3, PT, PT, R13, UR5, RZ, P0, !PT ;  /* 0x000000050d037c10 */ /* 0x000fe200087fe4ff */
[----:B------:R-:W-:Y:S08]  /*5a90*/  @!P3 BRA `(.L_x_65) ;  /* 0x000000300078b947 */ /* 0x000ff00003800000 */
[----:B------:R1:W-:Y:S01]  /*5aa0*/  STG.E.64 desc[UR16][R2.64], R48 ;  /* 0x0000003002007986 */ /* 0x0003e2000c101b10 */
[----:B------:R-:W-:Y:S05]  /*5ab0*/  BRA `(.L_x_65) ;  /* 0x0000003000707947 */ /* 0x000fea0003800000 */
.L_x_64:
[----:B------:R-:W1:Y:S01]  /*5ac0*/  LDCU UR4, c[0x0][0x424] ;  /* 0x00008480ff0477ac */ /* 0x000e620008000800 */
[----:B------:R-:W-:Y:S01]  /*5ad0*/  IADD3 R12, P0, PT, R6, -UR8, RZ ;  /* 0x80000008060c7c10 */ /* 0x000fe2000ff1e0ff */
[----:B------:R-:W-:Y:S03]  /*5ae0*/  BSSY.RECONVERGENT B0, `(.L_x_66) ;  /* 0x0000030000007945 */ /* 0x000fe60003800200 */
[----:B------:R-:W-:Y:S01]  /*5af0*/  IADD3.X R13, PT, PT, R7, ~UR9, RZ, P0, !PT ;  /* 0x80000009070d7c10 */ /* 0x000fe200087fe4ff */
        /* <DEDUP_REMOVED lines=28> */
.L_x_67:
[----:B------:R-:W1:Y:S01]  /*5cc0*/  LDCU.64 UR4, c[0x0][0x420] ;  /* 0x00008400ff0477ac */ /* 0x000e620008000a00 */
[----:B------:R-:W-:Y:S01]  /*5cd0*/  IMAD.MOV.U32 R30, RZ, RZ, R12 ;  /* 0x000000ffff1e7224 */ /* 0x000fe200078e000c */
[----:B------:R-:W-:Y:S02]  /*5ce0*/  MOV R0, R13 ;  /* 0x0000000d00007202 */ /* 0x000fe40000000f00 */
[----:B------:R-:W-:Y:S01]  /*5cf0*/  MOV R35, 0x5d30 ;  /* 0x00005d3000237802 */ /* 0x000fe20000000f00 */
[----:B-1----:R-:W-:Y:S01]  /*5d00*/  IMAD.U32 R37, RZ, RZ, UR4 ;  /* 0x00000004ff257e24 */ /* 0x002fe2000f8e00ff */
[----:B------:R-:W-:Y:S02]  /*5d10*/  MOV R36, UR5 ;  /* 0x0000000500247c02 */ /* 0x000fe40008000f00 */
[----:B------:R-:W-:Y:S05]  /*5d20*/  CALL.REL.NOINC `($__internal_0_$__cuda_sm20_div_u64) ;  /* 0x00000030002c7944 */ /* 0x000fea0003c00000 */
[----:B------:R-:W1:Y:S01]  /*5d30*/  LDCU.64 UR4, c[0x0][0x420] ;  /* 0x00008400ff0477ac */ /* 0x000e620008000a00 */
[----:B------:R-:W-:-:S04]  /*5d40*/  IADD3 R5, P0, PT, RZ, -R0, RZ ;  /* 0x80000000ff057210 */ /* 0x000fc80007f1e0ff */
[----:B------:R-:W-:Y:S02]  /*5d50*/  IADD3.X R16, PT, PT, RZ, ~R30, RZ, P0, !PT ;  /* 0x8000001eff107210 */ /* 0x000fe400007fe4ff */
[----:B-1----:R-:W-:Y:S02]  /*5d60*/  MOV R14, UR4 ;  /* 0x00000004000e7c02 */ /* 0x002fe40008000f00 */
[----:B------:R-:W-:-:S03]  /*5d70*/  MOV R15, UR5 ;  /* 0x00000005000f7c02 */ /* 0x000fc60008000f00 */
[-C--:B------:R-:W-:Y:S02]  /*5d80*/  IMAD R16, R16, R14.reuse, RZ ;  /* 0x0000000e10107224 */ /* 0x080fe400078e02ff */
[----:B------:R-:W-:-:S04]  /*5d90*/  IMAD.WIDE.U32 R18, R5, R14, R12 ;  /* 0x0000000e05127225 */ /* 0x000fc800078e000c */
[----:B------:R-:W-:Y:S02]  /*5da0*/  IMAD R5, R5, R15, R16 ;  /* 0x0000000f05057224 */ /* 0x000fe400078e0210 */
[----:B------:R-:W-:Y:S01]  /*5db0*/  IMAD.MOV.U32 R13, RZ, RZ, R0 ;  /* 0x000000ffff0d7224 */ /* 0x000fe200078e0000 */
[----:B------:R-:W-:Y:S01]  /*5dc0*/  MOV R0, R18 ;  /* 0x0000001200007202 */ /* 0x000fe20000000f00 */
[----:B------:R-:W-:Y:S02]  /*5dd0*/  IMAD.IADD R5, R5, 0x1, R19 ;  /* 0x0000000105057824 */ /* 0x000fe400078e0213 */
.L_x_68:
[----:B------:R-:W-:Y:S05]  /*5de0*/  BSYNC.RECONVERGENT B0 ;  /* 0x0000000000007941 */ /* 0x000fea0003800200 */
.L_x_66:
        /* <DEDUP_REMOVED lines=41> */
.L_x_70:
[----:B------:R-:W2:Y:S01]  /*6080*/  LDCU.64 UR4, c[0x0][0x420] ;  /* 0x00008400ff0477ac */ /* 0x000ea20008000a00 */
[----:B------:R-:W-:Y:S01]  /*6090*/  IMAD.MOV.U32 R30, RZ, RZ, R12 ;  /* 0x000000ffff1e7224 */ /* 0x000fe200078e000c */
[----:B------:R-:W-:Y:S02]  /*60a0*/  MOV R0, R13 ;  /* 0x0000000d00007202 */ /* 0x000fe40000000f00 */
[----:B------:R-:W-:Y:S01]  /*60b0*/  MOV R35, 0x60f0 ;  /* 0x000060f000237802 */ /* 0x000fe20000000f00 */
[----:B--2---:R-:W-:Y:S01]  /*60c0*/  IMAD.U32 R37, RZ, RZ, UR4 ;  /* 0x00000004ff257e24 */ /* 0x004fe2000f8e00ff */
[----:B------:R-:W-:Y:S02]  /*60d0*/  MOV R36, UR5 ;  /* 0x0000000500247c02 */ /* 0x000fe40008000f00 */
[----:B-1----:R-:W-:Y:S05]  /*60e0*/  CALL.REL.NOINC `($__internal_0_$__cuda_sm20_div_u64) ;  /* 0x0000002c003c7944 */ /* 0x002fea0003c00000 */
        /* <DEDUP_REMOVED lines=10> */
.L_x_71:
[----:B------:R-:W-:Y:S05]  /*6190*/  BSYNC.RECONVERGENT B0 ;  /* 0x0000000000007941 */ /* 0x000fea0003800200 */
.L_x_69:
[----:B------:R-:W1:Y:S01]  /*61a0*/  LDCU.64 UR4, c[0x0][0x380] ;  /* 0x00007000ff0477ac */ /* 0x000e620008000a00 */
[----:B------:R-:W-:Y:S01]  /*61b0*/  VIADD R0, R44, 0x9 ;  /* 0x000000092c007836 */ /* 0x000fe20000000000 */
        /* <DEDUP_REMOVED lines=40> */
.L_x_73:
        /* <DEDUP_REMOVED lines=17> */
.L_x_74:
[----:B------:R-:W-:Y:S05]  /*6550*/  BSYNC.RECONVERGENT B0 ;  /* 0x0000000000007941 */ /* 0x000fea0003800200 */
.L_x_72:
        /* <DEDUP_REMOVED lines=21> */
[----:B-1----:R-:W1:Y:S01]  /*66b0*/  I2F.U32.RP R2, R14 ;  /* 0x0000000e00027306 */ /* 0x002e620000209000 */
[----:B------:R-:W-:-:S07]  /*66c0*/  ISETP.NE.U32.AND P0, PT, R14, RZ, PT ;  /* 0x000000ff0e00720c */ /* 0x000fce0003f05070 */
[----:B-1----:R-:W1:Y:S02]  /*66d0*/  MUFU.RCP R2, R2 ;  /* 0x0000000200027308 */ /* 0x002e640000001000 */
[----:B-1----:R-:W-:-:S06]  /*66e0*/  IADD3 R2, PT, PT, R2, 0xffffffe, RZ ;  /* 0x0ffffffe02027810 */ /* 0x002fcc0007ffe0ff */
[----:B------:R-:W1:Y:S02]  /*66f0*/  F2I.FTZ.U32.TRUNC.NTZ R3, R2 ;  /* 0x0000000200037305 */ /* 0x000e64000021f000 */
[----:B-1----:R-:W-:Y:S01]  /*6700*/  IMAD.MOV R0, RZ, RZ, -R3 ;  /* 0x000000ffff007224 */ /* 0x002fe200078e0a03 */
[----:B------:R-:W-:-:S03]  /*6710*/  MOV R2, RZ ;  /* 0x000000ff00027202 */ /* 0x000fc60000000f00 */
        /* <DEDUP_REMOVED lines=14> */
.L_x_76:
        /* <DEDUP_REMOVED lines=9> */
[----:B------:R-:W-:-:S05]  /*6890*/  IADD3.X R3, PT, PT, RZ, ~R30, RZ, P0, !PT ;  /* 0x8000001eff037210 */ /* 0x000fca00007fe4ff */
[----:B-1----:R-:W-:Y:S02]  /*68a0*/  IMAD R3, R3, UR4, RZ ;  /* 0x0000000403037c24 */ /* 0x002fe4000f8e02ff */
[----:B------:R-:W-:-:S04]  /*68b0*/  IMAD.WIDE.U32 R6, R2, UR4, R6 ;  /* 0x0000000402067c25 */ /* 0x000fc8000f8e0006 */
[----:B------:R-:W-:Y:S01]  /*68c0*/  IMAD R2, R2, UR5, R3 ;  /* 0x0000000502027c24 */ /* 0x000fe2000f8e0203 */
[----:B------:R-:W-:Y:S02]  /*68d0*/  MOV R3, R0 ;  /* 0x0000000000037202 */ /* 0x000fe40000000f00 */
[----:B------:R-:W-:Y:S02]  /*68e0*/  MOV R0, R6 ;  /* 0x0000000600007202 */ /* 0x000fe40000000f00 */
[----:B------:R-:W-:Y:S02]  /*68f0*/  IADD3 R2, PT, PT, R2, R7, RZ ;  /* 0x0000000702027210 */ /* 0x000fe40007ffe0ff */
.L_x_77:
[----:B------:R-:W-:Y:S05]  /*6900*/  BSYNC.RECONVERGENT B0 ;  /* 0x0000000000007941 */ /* 0x000fea0003800200 */
.L_x_75:
        /* <DEDUP_REMOVED lines=12> */
[----:B------:R3:W-:Y:S01]  /*69d0*/  STG.E.64 desc[UR16][R4.64], R48 ;  /* 0x0000003004007986 */ /* 0x0007e2000c101b10 */
[----:B------:R-:W-:Y:S05]  /*69e0*/  BRA `(.L_x_65) ;  /* 0x0000002000a47947 */ /* 0x000fea0003800000 */
.L_x_18:
[----:B------:R-:W-:Y:S01]  /*69f0*/  BAR.SYNC.DEFER_BLOCKING 0x0 ;  /* 0x0000000000007b1d */ /* 0x000fe20000010000 */
[----:B------:R-:W-:-:S05]  /*6a00*/  UISETP.GT.AND UP0, UPT, UR13, UR14, UPT ;  /* 0x0000000e0d00728c */ /* 0x000fca000bf04270 */
[----:B------:R-:W-:Y:S01]  /*6a10*/  BSSY.RECONVERGENT B1, `(.L_x_78) ;  /* 0x0000112000017945 */ /* 0x000fe20003800200 */
[----:B------:R-:W-:-:S04]  /*6a20*/  DEPBAR.LE SB5, 0x2 ;  /* 0x0000d0800000791a */ /* 0x000fc80000000000 */
[----:B------:R-:W-:Y:S04]  /*6a30*/  STS.128 [R42], R4 ;  /* 0x000000042a007388 */ /* 0x000fe80000000c00 */
[----:B------:R-:W-:Y:S01]  /*6a40*/  STS.128 [R42+0x40], R8 ;  /* 0x000040082a007388 */ /* 0x000fe20000000c00 */
[----:B------:R-:W-:Y:S06]  /*6a50*/  BAR.SYNC.DEFER_BLOCKING 0x0 ;  /* 0x0000000000007b1d */ /* 0x000fec0000010000 */
[----:B------:R-:W4:Y:S04]  /*6a60*/  LDS.64 R8, [R41+UR15] ;  /* 0x0000000f29087984 */ /* 0x000f280008000a00 */
[----:B------:R-:W2:Y:S04]  /*6a70*/  LDS.64 R6, [R41+UR15+0x120] ;  /* 0x0001200f29067984 */ /* 0x000ea80008000a00 */
[----:B------:R-:W3:Y:S04]  /*6a80*/  LDS.64 R4, [R41+UR15+0x240] ;  /* 0x0002400f29047984 */ /* 0x000ee80008000a00 */
[----:B------:R-:W1:Y:S01]  /*6a90*/  LDS.64 R2, [R41+UR15+0x360] ;  /* 0x0003600f29027984 */ /* 0x000e620008000a00 */
[----:B----4-:R-:W-:-:S02]  /*6aa0*/  DMUL R8, R8, R50 ;  /* 0x0000003208087228 */ /* 0x010fc40000000000 */
[-C--:B--2---:R-:W-:Y:S02]  /*6ab0*/  DMUL R6, R6, R50.reuse ;  /* 0x0000003206067228 */ /* 0x084fe40000000000 */
[-C--:B---3--:R-:W-:Y:S02]  /*6ac0*/  DMUL R4, R4, R50.reuse ;  /* 0x0000003204047228 */ /* 0x088fe40000000000 */
[----:B-1----:R-:W-:Y:S01]  /*6ad0*/  DMUL R2, R2, R50 ;  /* 0x0000003202027228 */ /* 0x002fe20000000000 */
[----:B------:R-:W-:Y:S10]  /*6ae0*/  BRA.U UP0, `(.L_x_79) ;  /* 0x0000000100587547 */ /* 0x000ff4000b800000 */
[----:B------:R-:W1:Y:S01]  /*6af0*/  LDCU.64 UR6, c[0x0][0x380] ;  /* 0x00007000ff0677ac */ /* 0x000e620008000a00 */
[C---:B------:R-:W-:Y:S02]  /*6b00*/  VIADD R10, R44.reuse, 0x1 ;  /* 0x000000012c0a7836 */ /* 0x040fe40000000000 */
[----:B------:R-:W-:Y:S01]  /*6b10*/  VIADD R0, R44, 0x2 ;  /* 0x000000022c007836 */ /* 0x000fe20000000000 */
[----:B------:R-:W2:Y:S01]  /*6b20*/  LDCU.64 UR4, c[0x0][0x428] ;  /* 0x00008500ff0477ac */ /* 0x000ea20008000a00 */
[----:B-1----:R-:W-:-:S04]  /*6b30*/  ISETP.GE.AND P3, PT, R43, UR7, PT ;  /* 0x000000072b007c0c */ /* 0x002fc8000bf66270 */
[----:B------:R-:W-:Y:S02]  /*6b40*/  ISETP.LT.AND P2, PT, R44, UR6, !P3 ;  /* 0x000000062c007c0c */ /* 0x000fe4000df41270 */
[----:B------:R-:W-:Y:S02]  /*6b50*/  ISETP.LT.AND P1, PT, R10, UR6, !P3 ;  /* 0x000000060a007c0c */ /* 0x000fe4000df21270 */
[----:B--2---:R-:W-:Y:S02]  /*6b60*/  IADD3 R20, P4, PT, R22, UR4, RZ ;  /* 0x0000000416147c10 */ /* 0x004fe4000ff9e0ff */
[----:B------:R-:W-:Y:S01]  /*6b70*/  ISETP.LT.AND P0, PT, R0, UR6, !P3 ;  /* 0x0000000600007c0c */ /* 0x000fe2000df01270 */
[----:B------:R-:W-:Y:S01]  /*6b80*/  VIADD R0, R44, 0x3 ;  /* 0x000000032c007836 */ /* 0x000fe20000000000 */
        /* <DEDUP_REMOVED lines=12> */
.L_x_79:
[----:B------:R-:W-:Y:S01]  /*6c50*/  LOP3.LUT R0, R53, R24, RZ, 0xfc, !PT ;  /* 0x0000001835007212 */ /* 0x000fe200078efcff */
[----:B------:R-:W-:Y:S03]  /*6c60*/  BSSY.RECONVERGENT B0, `(.L_x_81) ;  /* 0x000002d000007945 */ /* 0x000fe60003800200 */
[----:B------:R-:W-:-:S13]  /*6c70*/  ISETP.NE.U32.AND P0, PT, R0, RZ, PT ;  /* 0x000000ff0000720c */ /* 0x000fda0003f05070 */
[----:B------:R-:W-:Y:S05]  /*6c80*/  @P0 BRA `(.L_x_82) ;  /* 0x0000000000580947 */ /* 0x000fea0003800000 */
[----:B------:R-:W1:Y:S01]  /*6c90*/  I2F.U32.RP R0, R25 ;  /* 0x0000001900007306 */ /* 0x000e620000209000 */
[----:B------:R-:W-:Y:S01]  /*6ca0*/  IMAD.MOV.U32 R10, RZ, RZ, RZ ;  /* 0x000000ffff0a7224 */ /* 0x000fe200078e00ff */
[----:B------:R-:W-:-:S06]  /*6cb0*/  ISETP.NE.U32.AND P0, PT, R25, RZ, PT ;  /* 0x000000ff1900720c */ /* 0x000fcc0003f05070 */
[----:B-1----:R-:W1:Y:S02]  /*6cc0*/  MUFU.RCP R0, R0 ;  /* 0x0000000000007308 */ /* 0x002e640000001000 */
[----:B-1----:R-:W-:-:S06]  /*6cd0*/  IADD3 R0, PT, PT, R0, 0xffffffe, RZ ;  /* 0x0ffffffe00007810 */ /* 0x002fcc0007ffe0ff */
[----:B------:R-:W1:Y:S02]  /*6ce0*/  F2I.FTZ.U32.TRUNC.NTZ R11, R0 ;  /* 0x00000000000b7305 */ /* 0x000e64000021f000 */
[----:B-1----:R-:W-:-:S05]  /*6cf0*/  IADD3 R0, PT, PT, RZ, -R11, RZ ;  /* 0x8000000bff007210 */ /* 0x002fca0007ffe0ff */
[----:B------:R-:W-:-:S04]  /*6d00*/  IMAD R0, R0, R25, RZ ;  /* 0x0000001900007224 */ /* 0x000fc800078e02ff */
[----:B------:R-:W-:-:S04]  /*6d10*/  IMAD.HI.U32 R10, R11, R0, R10 ;  /* 0x000000000b0a7227 */ /* 0x000fc800078e000a */
[----:B------:R-:W-:Y:S02]  /*6d20*/  IMAD.MOV.U32 R11, RZ, RZ, RZ ;  /* 0x000000ffff0b7224 */ /* 0x000fe400078e00ff */
        /* <DEDUP_REMOVED lines=12> */
.L_x_82:
        /* <DEDUP_REMOVED lines=8> */
[----:B------:R-:W-:Y:S01]  /*6e70*/  IADD3 R10, P0, PT, RZ, -R0, RZ ;  /* 0x80000000ff0a7210 */ /* 0x000fe20007f1e0ff */
[----:B------:R-:W-:Y:S01]  /*6e80*/  IMAD.MOV.U32 R20, RZ, RZ, R54 ;  /* 0x000000ffff147224 */ /* 0x000fe200078e0036 */
[----:B------:R-:W-:Y:S02]  /*6e90*/  MOV R21, R53 ;  /* 0x0000003500157202 */ /* 0x000fe40000000f00 */
[----:B------:R-:W-:Y:S01]  /*6ea0*/  IADD3.X R11, PT, PT, RZ, ~R30, RZ, P0, !PT ;  /* 0x8000001eff0b7210 */ /* 0x000fe200007fe4ff */
[----:B-1----:R-:W-:Y:S01]  /*6eb0*/  IMAD.U32 R25, RZ, RZ, UR4 ;  /* 0x00000004ff197e24 */ /* 0x002fe2000f8e00ff */
[----:B------:R-:W-:-:S03]  /*6ec0*/  MOV R24, UR5 ;  /* 0x0000000500187c02 */ /* 0x000fc60008000f00 */
[-C--:B------:R-:W-:Y:S02]  /*6ed0*/  IMAD R11, R11, R25.reuse, RZ ;  /* 0x000000190b0b7224 */ /* 0x080fe400078e02ff */
[----:B------:R-:W-:-:S04]  /*6ee0*/  IMAD.WIDE.U32 R20, R10, R25, R20 ;  /* 0x000000190a147225 */ /* 0x000fc800078e0014 */
[----:B------:R-:W-:Y:S02]  /*6ef0*/  IMAD R11, R10, R24, R11 ;  /* 0x000000180a0b7224 */ /* 0x000fe400078e020b */
[----:B------:R-:W-:Y:S01]  /*6f00*/  IMAD.MOV.U32 R10, RZ, RZ, R0 ;  /* 0x000000ffff0a7224 */ /* 0x000fe200078e0000 */
[----:B------:R-:W-:Y:S02]  /*6f10*/  MOV R0, R20 ;  /* 0x0000001400007202 */ /* 0x000fe40000000f00 */
[----:B------:R-:W-:Y:S02]  /*6f20*/  IADD3 R11, PT, PT, R21, R11, RZ ;  /* 0x0000000b150b7210 */ /* 0x000fe40007ffe0ff */
.L_x_83:
[----:B------:R-:W-:Y:S05]  /*6f30*/  BSYNC.RECONVERGENT B0 ;  /* 0x0000000000007941 */ /* 0x000fea0003800200 */
.L_x_81:
        /* <DEDUP_REMOVED lines=41> */
.L_x_85:
        /* <DEDUP_REMOVED lines=17> */
.L_x_86:
[----:B------:R-:W-:Y:S05]  /*72e0*/  BSYNC.RECONVERGENT B0 ;  /* 0x0000000000007941 */ /* 0x000fea0003800200 */
.L_x_84:
        /* <DEDUP_REMOVED lines=42> */
.L_x_88:
        /* <DEDUP_REMOVED lines=17> */
.L_x_89:
[----:B------:R-:W-:Y:S05]  /*76a0*/  BSYNC.RECONVERGENT B0 ;  /* 0x0000000000007941 */ /* 0x000fea0003800200 */
.L_x_87:
        /* <DEDUP_REMOVED lines=42> */
.L_x_91:
        /* <DEDUP_REMOVED lines=17> */
.L_x_92:
[----:B------:R-:W-:Y:S05]  /*7a60*/  BSYNC.RECONVERGENT B0 ;  /* 0x0000000000007941 */ /* 0x000fea0003800200 */
.L_x_90:
        /* <DEDUP_REMOVED lines=11> */
[----:B------:R1:W-:Y:S02]  /*7b20*/  @P2 STG.E.64 desc[UR16][R6.64], R2 ;  /* 0x0000000206002986 */ /* 0x0003e4000c101b10 */
.L_x_80:
[----:B------:R-:W-:Y:S05]  /*7b30*/  BSYNC.RECONVERGENT B1 ;  /* 0x0000000000017941 */ /* 0x000fea0003800200 */
.L_x_78:
[----:B------:R-:W-:Y:S01]  /*7b40*/  BAR.SYNC.DEFER_BLOCKING 0x0 ;  /* 0x0000000000007b1d */ /* 0x000fe20000010000 */
[----:B------:R-:W-:-:S05]  /*7b50*/  UISETP.GT.AND UP0, UPT, UR13, UR14, UPT ;  /* 0x0000000e0d00728c */ /* 0x000fca000bf04270 */
[----:B------:R-:W3:Y:S01]  /*7b60*/  LDCU.64 UR4, c[0x0][0x440] ;  /* 0x00008800ff0477ac */ /* 0x000ee20008000a00 */
[----:B-----5:R-:W-:Y:S01]  /*7b70*/  STS.128 [R42], R16 ;  /* 0x000000102a007388 */ /* 0x020fe20000000c00 */
[----:B---3--:R-:W-:-:S03]  /*7b80*/  IADD3 R10, P0, PT, R22, UR4, RZ ;  /* 0x00000004160a7c10 */ /* 0x008fc6000ff1e0ff */
[----:B------:R-:W-:Y:S01]  /*7b90*/  STS.128 [R42+0x40], R12 ;  /* 0x0000400c2a007388 */ /* 0x000fe20000000c00 */
[----:B------:R-:W-:Y:S01]  /*7ba0*/  IADD3.X R11, PT, PT, R23, UR5, RZ, P0, !PT ;  /* 0x00000005170b7c10 */ /* 0x000fe200087fe4ff */
[----:B------:R-:W-:Y:S06]  /*7bb0*/  BAR.SYNC.DEFER_BLOCKING 0x0 ;  /* 0x0000000000007b1d */ /* 0x000fec0000010000 */
[----:B------:R-:W3:Y:S04]  /*7bc0*/  LDS.64 R8, [R41+UR15] ;  /* 0x0000000f29087984 */ /* 0x000ee80008000a00 */
[----:B-1----:R-:W1:Y:S04]  /*7bd0*/  LDS.64 R6, [R41+UR15+0x120] ;  /* 0x0001200f29067984 */ /* 0x002e680008000a00 */
[----:B--2---:R-:W2:Y:S04]  /*7be0*/  LDS.64 R4, [R41+UR15+0x240] ;  /* 0x0002400f29047984 */ /* 0x004ea80008000a00 */
[----:B------:R-:W4:Y:S01]  /*7bf0*/  LDS.64 R2, [R41+UR15+0x360] ;  /* 0x0003600f29027984 */ /* 0x000f220008000a00 */
[----:B---3--:R-:W-:-:S02]  /*7c00*/  DMUL R8, R8, R50 ;  /* 0x0000003208087228 */ /* 0x008fc40000000000 */
[-C--:B-1----:R-:W-:Y:S02]  /*7c10*/  DMUL R6, R6, R50.reuse ;  /* 0x0000003206067228 */ /* 0x082fe40000000000 */
[-C--:B--2---:R-:W-:Y:S02]  /*7c20*/  DMUL R4, R4, R50.reuse ;  /* 0x0000003204047228 */ /* 0x084fe40000000000 */
[----:B----4-:R-:W-:Y:S01]  /*7c30*/  DMUL R50, R2, R50 ;  /* 0x0000003202327228 */ /* 0x010fe20000000000 */
[----:B------:R-:W-:Y:S01]  /*7c40*/  VIADD R2, R44, 0x8 ;  /* 0x000000082c027836 */ /* 0x000fe20000000000 */
[----:B------:R-:W-:Y:S09]  /*7c50*/  BRA.U UP0, `(.L_x_93) ;  /* 0x0000000100547547 */ /* 0x000ff2000b800000 */
[----:B------:R-:W1:Y:S01]  /*7c60*/  LDCU.64 UR4, c[0x0][0x428] ;  /* 0x00008500ff0477ac */ /* 0x000e620008000a00 */
[----:B------:R-:W-:Y:S01]  /*7c70*/  ISETP.GE.AND P3, PT, R43, UR7, PT ;  /* 0x000000072b007c0c */ /* 0x000fe2000bf66270 */
[----:B------:R-:W-:-:S03]  /*7c80*/  VIADD R0, R44, 0x9 ;  /* 0x000000092c007836 */ /* 0x000fc60000000000 */
[----:B------:R-:W-:Y:S01]  /*7c90*/  ISETP.LT.AND P2, PT, R2, UR6, !P3 ;  /* 0x0000000602007c0c */ /* 0x000fe2000df41270 */
[----:B------:R-:W-:Y:S01]  /*7ca0*/  VIADD R2, R44, 0xa ;  /* 0x0000000a2c027836 */ /* 0x000fe20000000000 */
[----:B------:R-:W-:Y:S01]  /*7cb0*/  ISETP.LT.AND P1, PT, R0, UR6, !P3 ;  /* 0x0000000600007c0c */ /* 0x000fe2000df21270 */
[----:B------:R-:W-:-:S03]  /*7cc0*/  VIADD R44, R44, 0xb ;  /* 0x0000000b2c2c7836 */ /* 0x000fc60000000000 */
[----:B------:R-:W-:Y:S02]  /*7cd0*/  ISETP.LT.AND P0, PT, R2, UR6, !P3 ;  /* 0x0000000602007c0c */ /* 0x000fe4000df01270 */
[----:B------:R-:W-:Y:S02]  /*7ce0*/  ISETP.LT.AND P3, PT, R44, UR6, !P3 ;  /* 0x000000062c007c0c */ /* 0x000fe4000df61270 */
[----:B-1----:R-:W-:-:S03]  /*7cf0*/  IADD3 R12, P4, PT, R10, UR4, RZ ;  /* 0x000000040a0c7c10 */ /* 0x002fc6000ff9e0ff */
[----:B------:R-:W-:Y:S01]  /*7d00*/  @P2 STG.E.64 desc[UR16][R10.64], R8 ;  /* 0x000000080a002986 */ /* 0x000fe2000c101b10 */
[----:B------:R-:W-:Y:S02]  /*7d10*/  IADD3.X R13, PT, PT, R11, UR5, RZ, P4, !PT ;  /* 0x000000050b0d7c10 */ /* 0x000fe4000a7fe4ff */
[----:B------:R-:W-:-:S03]  /*7d20*/  IADD3 R2, P4, PT, R12, UR4, RZ ;  /* 0x000000040c027c10 */ /* 0x000fc6000ff9e0ff */
[----:B------:R-:W-:Y:S01]  /*7d30*/  @P1 STG.E.64 desc[UR16][R12.64], R6 ;  /* 0x000000060c001986 */ /* 0x000fe2000c101b10 */
[----:B------:R-:W-:-:S05]  /*7d40*/  IADD3.X R3, PT, PT, R13, UR5, RZ, P4, !PT ;  /* 0x000000050d037c10 */ /* 0x000fca000a7fe4ff */
[----:B------:R1:W-:Y:S02]  /*7d50*/  @P0 STG.E.64 desc[UR16][R2.64], R4 ;  /* 0x0000000402000986 */ /* 0x0003e4000c101b10 */
[----:B-1----:R-:W-:-:S04]  /*7d60*/  IADD3 R2, P0, PT, R2, UR4, RZ ;  /* 0x0000000402027c10 */ /* 0x002fc8000ff1e0ff */
[----:B------:R-:W-:Y:S01]  /*7d70*/  IADD3.X R3, PT, PT, R3, UR5, RZ, P0, !PT ;  /* 0x0000000503037c10 */ /* 0x000fe200087fe4ff */
[----:B------:R-:W-:Y:S08]  /*7d80*/  @!P3 BRA `(.L_x_65) ;  /* 0x0000000c00bcb947 */ /* 0x000ff00003800000 */
[----:B------:R2:W-:Y:S01]  /*7d90*/  STG.E.64 desc[UR16][R2.64], R50 ;  /* 0x0000003202007986 */ /* 0x0005e2000c101b10 */
[----:B------:R-:W-:Y:S05]  /*7da0*/  BRA `(.L_x_65) ;  /* 0x0000000c00b47947 */ /* 0x000fea0003800000 */
.L_x_93:
[----:B------:R-:W-:Y:S01]  /*7db0*/  IADD3 R12, P0, PT, R10, -UR8, RZ ;  /* 0x800000080a0c7c10 */ /* 0x000fe2000ff1e0ff */
[----:B------:R-:W-:Y:S03]  /*7dc0*/  BSSY.RECONVERGENT B0, `(.L_x_94) ;  /* 0x000002d000007945 */ /* 0x000fe60003800200 */
[----:B------:R-:W-:-:S04]  /*7dd0*/  IADD3.X R13, PT, PT, R11, ~UR9, RZ, P0, !PT ;  /* 0x800000090b0d7c10 */ /* 0x000fc800087fe4ff */
[----:B------:R-:W-:-:S04]  /*7de0*/  LOP3.LUT R0, R13, R24, RZ, 0xfc, !PT ;  /* 0x000000180d007212 */ /* 0x000fc800078efcff */
[----:B------:R-:W-:-:S13]  /*7df0*/  ISETP.NE.U32.AND P0, PT, R0, RZ, PT ;  /* 0x000000ff0000720c */ /* 0x000fda0003f05070 */
[----:B------:R-:W-:Y:S05]  /*7e00*/  @P0 BRA `(.L_x_95) ;  /* 0x0000000000580947 */ /* 0x000fea0003800000 */
[----:B------:R-:W1:Y:S01]  /*7e10*/  I2F.U32.RP R0, R25 ;  /* 0x0000001900007306 */ /* 0x000e620000209000 */
[----:B------:R-:W-:Y:S01]  /*7e20*/  IMAD.MOV.U32 R14, RZ, RZ, RZ ;  /* 0x000000ffff0e7224 */ /* 0x000fe200078e00ff */
[----:B------:R-:W-:Y:S01]  /*7e30*/  ISETP.NE.U32.AND P0, PT, R25, RZ, PT ;  /* 0x000000ff1900720c */ /* 0x000fe20003f05070 */
[----:B------:R-:W-:-:S05]  /*7e40*/  IMAD.MOV.U32 R3, RZ, RZ, RZ ;  /* 0x000000ffff037224 */ /* 0x000fca00078e00ff */
[----:B-1----:R-:W1:Y:S02]  /*7e50*/  MUFU.RCP R0, R0 ;  /* 0x0000000000007308 */ /* 0x002e640000001000 */
        /* <DEDUP_REMOVED lines=17> */
.L_x_95:
        /* <DEDUP_REMOVED lines=18> */
.L_x_96:
[----:B------:R-:W-:Y:S05]  /*8090*/  BSYNC.RECONVERGENT B0 ;  /* 0x0000000000007941 */ /* 0x000fea0003800200 */
.L_x_94:
        /* <DEDUP_REMOVED lines=41> */
.L_x_98:
        /* <DEDUP_REMOVED lines=17> */
.L_x_99:
[----:B------:R-:W-:Y:S05]  /*8440*/  BSYNC.RECONVERGENT B0 ;  /* 0x0000000000007941 */ /* 0x000fea0003800200 */
.L_x_97:
        /* <DEDUP_REMOVED lines=42> */
.L_x_101:
        /* <DEDUP_REMOVED lines=17> */
.L_x_102:
[----:B------:R-:W-:Y:S05]  /*8800*/  BSYNC.RECONVERGENT B0 ;  /* 0x0000000000007941 */ /* 0x000fea0003800200 */
.L_x_100:
        /* <DEDUP_REMOVED lines=42> */
.L_x_104:
        /* <DEDUP_REMOVED lines=16> */
.L_x_105:
[----:B------:R-:W-:Y:S05]  /*8bb0*/  BSYNC.RECONVERGENT B0 ;  /* 0x0000000000007941 */ /* 0x000fea0003800200 */
.L_x_103:
        /* <DEDUP_REMOVED lines=12> */
.L_x_65:
[----:B------:R-:W-:Y:S05]  /*8c80*/  BSYNC.RECONVERGENT B2 ;  /* 0x0000000000027941 */ /* 0x000fea0003800200 */
.L_x_17:
[----:B------:R-:W-:-:S13]  /*8c90*/  PLOP3.LUT P0, PT, PT, PT, UP1, 0x40, 0x4 ;  /* 0x000000000004781c */ /* 0x000fda0003f0e818 */
[----:B------:R-:W-:Y:S05]  /*8ca0*/  @P0 EXIT ;  /* 0x000000000000094d */ /* 0x000fea0003800000 */
[----:B------:R-:W-:Y:S01]  /*8cb0*/  BAR.SYNC.DEFER_BLOCKING 0x0 ;  /* 0x0000000000007b1d */ /* 0x000fe20000010000 */
[----:B------:R-:W-:Y:S01]  /*8cc0*/  ISETP.NE.AND P0, PT, R38, RZ, PT ;  /* 0x000000ff2600720c */ /* 0x000fe20003f05270 */
[----:B------:R-:W-:-:S04]  /*8cd0*/  UIADD3 UR5, UPT, UPT, UR12, 0x1, URZ ;  /* 0x000000010c057890 */ /* 0x000fc8000fffe0ff */
[----:B------:R-:W4:Y:S02]  /*8ce0*/  LDCU UR4, c[0x0][0x394] ;  /* 0x00007280ff0477ac */ /* 0x000f240008000800 */
[----:B----4-:R-:W-:-:S04]  /*8cf0*/  UISETP.NE.AND UP0, UPT, UR5, UR4, UPT ;  /* 0x000000040500728c */ /* 0x010fc8000bf05270 */
[----:B------:R-:W-:Y:S02]  /*8d00*/  USEL UR5, UR5, URZ, UP0 ;  /* 0x000000ff05057287 */ /* 0x000fe40008000000 */
[----:B------:R-:W-:Y:S10]  /*8d10*/  @P0 EXIT ;  /* 0x000000000000094d */ /* 0x000ff40003800000 */
[----:B------:R-:W-:Y:S02]  /*8d20*/  MOV R0, UR5 ;  /* 0x0000000500007c02 */ /* 0x000fe40008000f00 */
[----:B-12---:R-:W-:Y:S02]  /*8d30*/  MOV R2, UR20 ;  /* 0x0000001400027c02 */ /* 0x006fe40008000f00 */
[----:B------:R-:W-:Y:S01]  /*8d40*/  MOV R3, UR21 ;  /* 0x0000001500037c02 */ /* 0x000fe20008000f00 */
[----:B------:R-:W-:Y:S01]  /*8d50*/  @!PT LDS RZ, [RZ] ;  /* 0x00000000fffff984 */ /* 0x000fe20000000800 */
[----:B------:R-:W-:Y:S01]  /*8d60*/  @!PT LDS RZ, [RZ] ;  /* 0x00000000fffff984 */ /* 0x000fe20000000800 */
[----:B------:R-:W-:Y:S01]  /*8d70*/  @!PT LDS RZ, [RZ] ;  /* 0x00000000fffff984 */ /* 0x000fe20000000800 */
[----:B------:R-:W-:Y:S01]  /*8d80*/  @!PT LDS RZ, [RZ] ;  /* 0x00000000fffff984 */ /* 0x000fe20000000800 */
[----:B------:R-:W-:Y:S06]  /*8d90*/  MEMBAR.ALL.GPU ;  /* 0x0000000000007992 */ /* 0x000fec000000a000 */
[----:B------:R-:W-:-:S00]  /*8da0*/  ERRBAR ;  /* 0x00000000000079ab */ /* 0x000fc00000000000 */
[----:B------:R-:W-:Y:S06]  /*8db0*/  CGAERRBAR ;  /* 0x00000000000075ab */ /* 0x000fec0000000000 */
[----:B------:R-:W-:Y:S01]  /*8dc0*/  STG.E.STRONG.GPU desc[UR16][R2.64], R0 ;  /* 0x0000000002007986 */ /* 0x000fe2000c10f910 */
[----:B------:R-:W-:Y:S05]  /*8dd0*/  EXIT ;  /* 0x000000000000794d */ /* 0x000fea0003800000 */
        .weak           $__internal_0_$__cuda_sm20_div_u64
        .type           $__internal_0_$__cuda_sm20_div_u64,@function
        .size           $__internal_0_$__cuda_sm20_div_u64,(.L_x_107 - $__internal_0_$__cuda_sm20_div_u64)
$__internal_0_$__cuda_sm20_div_u64:
[----:B------:R-:W-:Y:S01]  /*8de0*/  IMAD.MOV.U32 R32, RZ, RZ, R37 ;  /* 0x000000ffff207224 */ /* 0x000fe200078e0025 */
[----:B------:R-:W-:-:S04]  /*8df0*/  MOV R33, R36 ;  /* 0x0000002400217202 */ /* 0x000fc80000000f00 */
[----:B------:R-:W1:Y:S08]  /*8e00*/  I2F.U64.RP R31, R32 ;  /* 0x00000020001f7312 */ /* 0x000e700000309000 */
[----:B-1----:R-:W1:Y:S02]  /*8e10*/  MUFU.RCP R31, R31 ;  /* 0x0000001f001f7308 */ /* 0x002e640000001000 */
[----:B-1----:R-:W-:-:S06]  /*8e20*/  VIADD R31, R31, 0x1ffffffe ;  /* 0x1ffffffe1f1f7836 */ /* 0x002fcc0000000000 */
[----:B------:R-:W1:Y:S02]  /*8e30*/  F2I.U64.TRUNC R60, R31 ;  /* 0x0000001f003c7311 */ /* 0x000e64000020d800 */
[----:B-1----:R-:W-:-:S04]  /*8e40*/  IMAD.WIDE.U32 R58, R60, R37, RZ ;  /* 0x000000253c3a7225 */ /* 0x002fc800078e00ff */
[C---:B------:R-:W-:Y:S01]  /*8e50*/  IMAD R32, R60.reuse, R36, R59 ;  /* 0x000000243c207224 */ /* 0x040fe200078e023b */
[----:B------:R-:W-:Y:S01]  /*8e60*/  IADD3 R33, P1, PT, RZ, -R58, RZ ;  /* 0x8000003aff217210 */ /* 0x000fe20007f3e0ff */
[----:B------:R-:W-:Y:S02]  /*8e70*/  IMAD.MOV.U32 R59, RZ, RZ, R60 ;  /* 0x000000ffff3b7224 */ /* 0x000fe400078e003c */
[----:B------:R-:W-:Y:S02]  /*8e80*/  IMAD R32, R61, R37, R32 ;  /* 0x000000253d207224 */ /* 0x000fe400078e0220 */
[----:B------:R-:W-:-:S03]  /*8e90*/  IMAD.HI.U32 R58, R60, R33, RZ ;  /* 0x000000213c3a7227 */ /* 0x000fc600078e00ff */
[----:B------:R-:W-:-:S05]  /*8ea0*/  IADD3.X R32, PT, PT, RZ, ~R32, RZ, P1, !PT ;  /* 0x80000020ff207210 */ /* 0x000fca0000ffe4ff */
[----:B------:R-:W-:-:S04]  /*8eb0*/  IMAD.WIDE.U32 R58, P3, R60, R32, R58 ;  /* 0x000000203c3a7225 */ /* 0x000fc8000786003a */
[C---:B------:R-:W-:Y:S02]  /*8ec0*/  IMAD R31, R61.reuse, R32, RZ ;  /* 0x000000203d1f7224 */ /* 0x040fe400078e02ff */
[----:B------:R-:W-:-:S04]  /*8ed0*/  IMAD.HI.U32 R33, P2, R61, R33, R58 ;  /* 0x000000213d217227 */ /* 0x000fc8000784003a */
[----:B------:R-:W-:Y:S01]  /*8ee0*/  IMAD.HI.U32 R32, R61, R32, RZ ;  /* 0x000000203d207227 */ /* 0x000fe200078e00ff */
[----:B------:R-:W-:-:S04]  /*8ef0*/  IADD3 R59, P1, PT, R31, R33, RZ ;  /* 0x000000211f3b7210 */ /* 0x000fc80007f3e0ff */
[----:B------:R-:W-:Y:S01]  /*8f00*/  IADD3.X R32, PT, PT, R32, R61, RZ, P3, !PT ;  /* 0x0000003d20207210 */ /* 0x000fe20001ffe4ff */
[----:B------:R-:W-:-:S03]  /*8f10*/  IMAD.WIDE.U32 R60, R59, R37, RZ ;  /* 0x000000253b3c7225 */ /* 0x000fc600078e00ff */
[----:B------:R-:W-:Y:S01]  /*8f20*/  IADD3.X R34, PT, PT, RZ, RZ, R32, P1, P2 ;  /* 0x000000ffff227210 */ /* 0x000fe20000fe4420 */
[----:B------:R-:W-:Y:S01]  /*8f30*/  IMAD R32, R59, R36, R61 ;  /* 0x000000243b207224 */ /* 0x000fe200078e023d */
[----:B------:R-:W-:-:S03]  /*8f40*/  IADD3 R33, P1, PT, RZ, -R60, RZ ;  /* 0x8000003cff217210 */ /* 0x000fc60007f3e0ff */
[----:B------:R-:W-:Y:S02]  /*8f50*/  IMAD R32, R34, R37, R32 ;  /* 0x0000002522207224 */ /* 0x000fe400078e0220 */
[----:B------:R-:W-:-:S04]  /*8f60*/  IMAD.HI.U32 R58, R59, R33, RZ ;  /* 0x000000213b3a7227 */ /* 0x000fc800078e00ff */
[----:B------:R-:W-:-:S04]  /*8f70*/  IMAD.X R32, RZ, RZ, ~R32, P1 ;  /* 0x000000ffff207224 */ /* 0x000fc800008e0e20 */
[----:B------:R-:W-:-:S04]  /*8f80*/  IMAD.WIDE.U32 R58, P3, R59, R32, R58 ;  /* 0x000000203b3a7225 */ /* 0x000fc8000786003a */
[C---:B------:R-:W-:Y:S02]  /*8f90*/  IMAD R31, R34.reuse, R32, RZ ;  /* 0x00000020221f7224 */ /* 0x040fe400078e02ff */
[----:B------:R-:W-:-:S04]  /*8fa0*/  IMAD.HI.U32 R33, P2, R34, R33, R58 ;  /* 0x0000002122217227 */ /* 0x000fc8000784003a */
[----:B------:R-:W-:Y:S01]  /*8fb0*/  IMAD.HI.U32 R32, R34, R32, RZ ;  /* 0x0000002022207227 */ /* 0x000fe200078e00ff */
[----:B------:R-:W-:-:S03]  /*8fc0*/  IADD3 R33, P1, PT, R31, R33, RZ ;  /* 0x000000211f217210 */ /* 0x000fc60007f3e0ff */
[----:B------:R-:W-:Y:S01]  /*8fd0*/  IMAD.MOV.U32 R59, RZ, RZ, RZ ;  /* 0x000000ffff3b7224 */ /* 0x000fe200078e00ff */
[----:B------:R-:W-:Y:S01]  /*8fe0*/  IADD3.X R31, PT, PT, R32, R34, RZ, P3, !PT ;  /* 0x00000022201f7210 */ /* 0x000fe20001ffe4ff */
[----:B------:R-:W-:-:S03]  /*8ff0*/  IMAD.HI.U32 R58, R33, R30, RZ ;  /* 0x0000001e213a7227 */ /* 0x000fc600078e00ff */
[----:B------:R-:W-:Y:S01]  /*9000*/  IADD3.X R31, PT, PT, RZ, RZ, R31, P1, P2 ;  /* 0x000000ffff1f7210 */ /* 0x000fe20000fe441f */
[----:B------:R-:W-:-:S04]  /*9010*/  IMAD.WIDE.U32 R32, R33, R0, R58 ;  /* 0x0000000021207225 */ /* 0x000fc800078e003a */
[C---:B------:R-:W-:Y:S02]  /*9020*/  IMAD R40, R31.reuse, R0, RZ ;  /* 0x000000001f287224 */ /* 0x040fe400078e02ff */
[----:B------:R-:W-:-:S04]  /*9030*/  IMAD.HI.U32 R32, P2, R31, R30, R32 ;  /* 0x0000001e1f207227 */ /* 0x000fc80007840020 */
[----:B------:R-:W-:Y:S01]  /*9040*/  IMAD.HI.U32 R31, R31, R0, RZ ;  /* 0x000000001f1f7227 */ /* 0x000fe200078e00ff */
[----:B------:R-:W-:-:S04]  /*9050*/  IADD3 R40, P1, PT, R40, R32, RZ ;  /* 0x0000002028287210 */ /* 0x000fc80007f3e0ff */
[----:B------:R-:W-:Y:S01]  /*9060*/  IADD3.X R31, PT, PT, R31, RZ, RZ, P2, !PT ;  /* 0x000000ff1f1f7210 */ /* 0x000fe200017fe4ff */
[----:B------:R-:W-:-:S04]  /*9070*/  IMAD.WIDE.U32 R32, R40, R37, RZ ;  /* 0x0000002528207225 */ /* 0x000fc800078e00ff */
[----:B------:R-:W-:Y:S01]  /*9080*/  IMAD.X R39, RZ, RZ, R31, P1 ;  /* 0x000000ffff277224 */ /* 0x000fe200008e061f */
[----:B------:R-:W-:Y:S01]  /*9090*/  IADD3 R30, P1, PT, -R32, R30, RZ ;  /* 0x0000001e201e7210 */ /* 0x000fe20007f3e1ff */
[----:B------:R-:W-:-:S03]  /*90a0*/  IMAD R31, R40, R36, R33 ;  /* 0x00000024281f7224 */ /* 0x000fc600078e0221 */
[-C--:B------:R-:W-:Y:S01]  /*90b0*/  ISETP.GE.U32.AND P3, PT, R30, R37.reuse, PT ;  /* 0x000000251e00720c */ /* 0x080fe20003f66070 */
[----:B------:R-:W-:Y:S01]  /*90c0*/  IMAD R31, R39, R37, R31 ;  /* 0x00000025271f7224 */ /* 0x000fe200078e021f */
[----:B------:R-:W-:-:S04]  /*90d0*/  IADD3 R32, P2, PT, -R37, R30, RZ ;  /* 0x0000001e25207210 */ /* 0x000fc80007f5e1ff */
[----:B------:R-:W-:Y:S02]  /*90e0*/  IADD3.X R0, PT, PT, ~R31, R0, RZ, P1, !PT ;  /* 0x000000001f007210 */ /* 0x000fe40000ffe5ff */
[----:B------:R-:W-:Y:S02]  /*90f0*/  IADD3 R34, P1, PT, R40, 0x1, RZ ;  /* 0x0000000128227810 */ /* 0x000fe40007f3e0ff */
[C---:B------:R-:W-:Y:S01]  /*9100*/  ISETP.GE.U32.AND.EX P3, PT, R0.reuse, R36, PT, P3 ;  /* 0x000000240000720c */ /* 0x040fe20003f66130 */
[----:B------:R-:W-:Y:S01]  /*9110*/  IMAD.X R31, R0, 0x1, ~R36, P2 ;  /* 0x00000001001f7824 */ /* 0x000fe200010e0e24 */
[----:B------:R-:W-:Y:S02]  /*9120*/  IADD3.X R33, PT, PT, RZ, R39, RZ, P1, !PT ;  /* 0x00000027ff217210 */ /* 0x000fe40000ffe4ff */
[----:B------:R-:W-:Y:S02]  /*9130*/  SEL R34, R34, R40, P3 ;  /* 0x0000002822227207 */ /* 0x000fe40001800000 */
[----:B------:R-:W-:-:S02]  /*9140*/  SEL R32, R32, R30, P3 ;  /* 0x0000001e20207207 */ /* 0x000fc40001800000 */
[----:B------:R-:W-:Y:S02]  /*9150*/  SEL R31, R31, R0, P3 ;  /* 0x000000001f1f7207 */ /* 0x000fe40001800000 */
[----:B------:R-:W-:Y:S02]  /*9160*/  SEL R33, R33, R39, P3 ;  /* 0x0000002721217207 */ /* 0x000fe40001800000 */
[----:B------:R-:W-:Y:S02]  /*9170*/  IADD3 R0, P2, PT, R34, 0x1, RZ ;  /* 0x0000000122007810 */ /* 0x000fe40007f5e0ff */
[----:B------:R-:W-:Y:S02]  /*9180*/  ISETP.GE.U32.AND P3, PT, R32, R37, PT ;  /* 0x000000252000720c */ /* 0x000fe40003f66070 */
[----:B------:R-:W-:Y:S01]  /*9190*/  ISETP.NE.U32.AND P1, PT, R37, RZ, PT ;  /* 0x000000ff2500720c */ /* 0x000fe20003f25070 */
[----:B------:R-:W-:Y:S01]  /*91a0*/  IMAD.X R30, RZ, RZ, R33, P2 ;  /* 0x000000ffff1e7224 */ /* 0x000fe200010e0621 */
[----:B------:R-:W-:-:S02]  /*91b0*/  ISETP.GE.U32.AND.EX P3, PT, R31, R36, PT, P3 ;  /* 0x000000241f00720c */ /* 0x000fc40003f66130 */
[----:B------:R-:W-:Y:S02]  /*91c0*/  MOV R32, R35 ;  /* 0x0000002300207202 */ /* 0x000fe40000000f00 */
[----:B------:R-:W-:Y:S01]  /*91d0*/  SEL R30, R30, R33, P3 ;  /* 0x000000211e1e7207 */ /* 0x000fe20001800000 */
[----:B------:R-:W-:Y:S01]  /*91e0*/  IMAD.MOV.U32 R33, RZ, RZ, 0x0 ;  /* 0x00000000ff217424 */ /* 0x000fe200078e00ff */
[----:B------:R-:W-:Y:S02]  /*91f0*/  ISETP.NE.AND.EX P1, PT, R36, RZ, PT, P1 ;  /* 0x000000ff2400720c */ /* 0x000fe40003f25310 */
[----:B------:R-:W-:Y:S02]  /*9200*/  SEL R0, R0, R34, P3 ;  /* 0x0000002200007207 */ /* 0x000fe40001800000 */
[----:B------:R-:W-:Y:S02]  /*9210*/  SEL R30, R30, 0xffffffff, P1 ;  /* 0xffffffff1e1e7807 */ /* 0x000fe40000800000 */
[----:B------:R-:W-:Y:S01]  /*9220*/  SEL R0, R0, 0xffffffff, P1 ;  /* 0xffffffff00007807 */ /* 0x000fe20000800000 */
[----:B------:R-:W-:Y:S06]  /*9230*/  RET.REL.NODEC R32 `(_ZN7cutlass6KernelINS_4gemm6kernel14RankKUniversalINS1_11threadblock13MmaMultistageINS1_9GemmShapeILi32ELi32ELi16EEENS_9transform11threadblock28PredicatedTileAccessIteratorINS_11MatrixShapeILi32ELi16EEEdNS_6layout11ColumnMajorELi1ENS8_31PitchLinearWarpStripedThreadMapINS_16PitchLinearShapeILi32ELi16EEELi128ENSG_ILi16ELi2EEELi1EEENS_5ArrayIdLi1ELb1EEELb0ENSD_9NoPermuteEEENS9_25RegularTileAccessIteratorISC_dNSD_43ColumnMajorTensorOpMultiplicandCongruous64bELi1ESJ_Li8EEELNS_4arch14CacheOperation4KindE0ENSA_INSB_ILi16ELi32EEEdNSD_8RowMajorELi0ESJ_SL_Lb0ESM_EENSO_ISU_dNSD_40RowMajorTensorOpMultiplicandCongruous64bELi0ESJ_Li8EEELST_0EdSV_NS4_9MmaPolicyINS1_4warp11MmaTensorOpINS6_ILi16ELi16ELi16EEEdSP_dSX_dSV_NS10_17MmaTensorOpPolicyINSR_3MmaINS6_ILi8ELi8ELi4EEELi32EdSV_dSE_dSV_NSR_13OpMultiplyAddEEENSB_ILi1ELi1EEEEELi1ELb0EbEENSB_ILi0ELi0EEES1B_Li1EEELi3ELNS1_23SharedMemoryClearOptionE0EbEENS_8epilogue11threadblock8EpilogueIS7_S1A_Li1ENS1G_27PredicatedTileIteratorBlas3INS1G_26OutputTileOptimalThreadMapINS1G_15OutputTileShapeILi32ELi8ELi2ELi1ELi1EEENS1K_ILi1ELi2ELi1ELi1ELi2EEELi128ELi1ELi64EEEdLNS_8BlasModeE1EEENS1F_4warp24FragmentIteratorTensorOpIS12_S15_dNSK_IdLi2ELb1EEESV_EENS1Q_20TileIteratorTensorOpIS12_S15_dSV_EENS1G_18SharedLoadIteratorINS1N_18CompactedThreadMapEdLi8EEENS1F_6thread17LinearCombinationIdLi1EddLNS1Z_9ScaleType4KindE0ELNS_15FloatRoundStyleE2EdEENSB_ILi0ELi4EEELi1ELi1EEENS4_30GemmIdentityThreadblockSwizzleILi1EEELNS_8FillModeE2EEEEEvNT_6ParamsE) ;  /* 0xffffff6c20707950 */ /* 0x000fec0003c3ffff */
.L_x_106:
[----:B------:R-:W-:-:S00]  /*9240*/  BRA `(.L_x_106) ;  /* 0xfffffffc00fc7947 */ /* 0x000fc0000383ffff */
[----:B------:R-:W-:-:S00]  /*9250*/  NOP ;  /* 0x0000000000007918 */ /* 0x000fc00000000000 */
        /* <DEDUP_REMOVED lines=10> */
.L_x_107:


//--------------------- .nv.shared._ZN7cutlass6KernelINS_4gemm6kernel14RankKUniversalINS1_11threadblock13MmaMultistageINS1_9GemmShapeILi32ELi32ELi16EEENS_9transform11threadblock28PredicatedTileAccessIteratorINS_11MatrixShapeILi32ELi16EEEdNS_6layout11ColumnMajorELi1ENS8_31PitchLinearWarpStripedThreadMapINS_16PitchLinearShapeILi32ELi16EEELi128ENSG_ILi16ELi2EEELi1EEENS_5ArrayIdLi1ELb1EEELb0ENSD_9NoPermuteEEENS9_25RegularTileAccessIteratorISC_dNSD_43ColumnMajorTensorOpMultiplicandCongruous64bELi1ESJ_Li8EEELNS_4arch14CacheOperation4KindE0ENSA_INSB_ILi16ELi32EEEdNSD_8RowMajorELi0ESJ_SL_Lb0ESM_EENSO_ISU_dNSD_40RowMajorTensorOpMultiplicandCongruous64bELi0ESJ_Li8EEELST_0EdSV_NS4_9MmaPolicyINS1_4warp11MmaTensorOpINS6_ILi16ELi16ELi16EEEdSP_dSX_dSV_NS10_17MmaTensorOpPolicyINSR_3MmaINS6_ILi8ELi8ELi4EEELi32EdSV_dSE_dSV_NSR_13OpMultiplyAddEEENSB_ILi1ELi1EEEEELi1ELb0EbEENSB_ILi0ELi0EEES1B_Li1EEELi3ELNS1_23SharedMemoryClearOptionE0EbEENS_8epilogue11threadblock8EpilogueIS7_S1A_Li1ENS1G_27PredicatedTileIteratorBlas3INS1G_26OutputTileOptimalThreadMapINS1G_15OutputTileShapeILi32ELi8ELi2ELi1ELi1EEENS1K_ILi1ELi2ELi1ELi1ELi2EEELi128ELi1ELi64EEEdLNS_8BlasModeE1EEENS1F_4warp24FragmentIteratorTensorOpIS12_S15_dNSK_IdLi2ELb1EEESV_EENS1Q_20TileIteratorTensorOpIS12_S15_dSV_EENS1G_18SharedLoadIteratorINS1N_18CompactedThreadMapEdLi8EEENS1F_6thread17LinearCombinationIdLi1EddLNS1Z_9ScaleType4KindE0ELNS_15FloatRoundStyleE2EdEENSB_ILi0ELi4EEELi1ELi1EEENS4_30GemmIdentityThreadblockSwizzleILi1EEELNS_8FillModeE2EEEEEvNT_6ParamsE --------------------------
	.section	.nv.shared._ZN7cutlass6KernelINS_4gemm6kernel14RankKUniversalINS1_11threadblock13MmaMultistageINS1_9GemmShapeILi32ELi32ELi16EEENS_9transform11threadblock28PredicatedTileAccessIteratorINS_11MatrixShapeILi32ELi16EEEdNS_6layout11ColumnMajorELi1ENS8_31PitchLinearWarpStripedThreadMapINS_16PitchLinearShapeILi32ELi16EEELi128ENSG_ILi16ELi2EEELi1EEENS_5ArrayIdLi1ELb1EEELb0ENSD_9NoPermuteEEENS9_25RegularTileAccessIteratorISC_dNSD_43ColumnMajorTensorOpMultiplicandCongruous64bELi1ESJ_Li8EEELNS_4arch14CacheOperation4KindE0ENSA_INSB_ILi16ELi32EEEdNSD_8RowMajorELi0ESJ_SL_Lb0ESM_EENSO_ISU_dNSD_40RowMajorTensorOpMultiplicandCongruous64bELi0ESJ_Li8EEELST_0EdSV_NS4_9MmaPolicyINS1_4warp11MmaTensorOpINS6_ILi16ELi16ELi16EEEdSP_dSX_dSV_NS10_17MmaTensorOpPolicyINSR_3MmaINS6_ILi8ELi8ELi4EEELi32EdSV_dSE_dSV_NSR_13OpMultiplyAddEEENSB_ILi1ELi1EEEEELi1ELb0EbEENSB_ILi0ELi0EEES1B_Li1EEELi3ELNS1_23SharedMemoryClearOptionE0EbEENS_8epilogue11threadblock8EpilogueIS7_S1A_Li1ENS1G_27PredicatedTileIteratorBlas3INS1G_26OutputTileOptimalThreadMapINS1G_15OutputTileShapeILi32ELi8ELi2ELi1ELi1EEENS1K_ILi1ELi2ELi1ELi1ELi2EEELi128ELi1ELi64EEEdLNS_8BlasModeE1EEENS1F_4warp24FragmentIteratorTensorOpIS12_S15_dNSK_IdLi2ELb1EEESV_EENS1Q_20TileIteratorTensorOpIS12_S15_dSV_EENS1G_18SharedLoadIteratorINS1N_18CompactedThreadMapEdLi8EEENS1F_6thread17LinearCombinationIdLi1EddLNS1Z_9ScaleType4KindE0ELNS_15FloatRoundStyleE2EdEENSB_ILi0ELi4EEELi1ELi1EEENS4_30GemmIdentityThreadblockSwizzleILi1EEELNS_8FillModeE2EEEEEvNT_6ParamsE,"aw",@nobits
	.sectionflags	@""
	.align	16
	.zero		1024


//--------------------- .nv.shared.reserved.0     --------------------------
	.section	.nv.shared.reserved.0,"aw",@nobits
	.weak		__nv_reservedSMEM_offset_0_alias
	.size		__nv_reservedSMEM_offset_0_alias, 0, 64
	.other		__nv_reservedSMEM_offset_0_alias,@"STO_CUDA_RESERVED_SHARED STV_DEFAULT"
__nv_reservedSMEM_offset_0_alias:
	.zero		0
	.zero		64


//--------------------- .nv.global                --------------------------
	.section	.nv.global,"aw",@nobits
.nv.global:
	.type		_ZN39_INTERNAL_bdd83931_4_k_cu_2d386843_27074cute1_E,@object
	.size		_ZN39_INTERNAL_bdd83931_4_k_cu_2d386843_27074cute1_E,(_ZN39_INTERNAL_bdd83931_4_k_cu_2d386843_27074cuda3std3__45__cpo6cbeginE - _ZN39_INTERNAL_bdd83931_4_k_cu_2d386843_27074cute1_E)
_ZN39_INTERNAL_bdd83931_4_k_cu_2d386843_27074cute1_E:
	.zero		1
	.type		_ZN39_INTERNAL_bdd83931_4_k_cu_2d386843_27074cuda3std3__45__cpo6cbeginE,@object
	.size		_ZN39_INTERNAL_bdd83931_4_k_cu_2d386843_27074cuda3std3__45__cpo6cbeginE,(_ZN39_INTERNAL_bdd83931_4_k_cu_2d386843_27074cuda3std3__48in_placeE - _ZN39_INTERNAL_bdd83931_4_k_cu_2d386843_27074cuda3std3__45__cpo6cbeginE)
_ZN39_INTERNAL_bdd83931_4_k_cu_2d386843_27074cuda3std3__45__cpo6cbeginE:
	.zero		1
	.type		_ZN39_INTERNAL_bdd83931_4_k_cu_2d386843_27074cuda3std3__48in_placeE,@object
	.size		_ZN39_INTERNAL_bdd83931_4_k_cu_2d386843_27074cuda3std3__48in_placeE,(_ZN39_INTERNAL_bdd83931_4_k_cu_2d386843_27074cuda3std6ranges3__45__cpo9iter_moveE - _ZN39_INTERNAL_bdd83931_4_k_cu_2d386843_27074cuda3std3__48in_placeE)
_ZN39_INTERNAL_bdd83931_4_k_cu_2d386843_27074cuda3std3__48in_placeE:
	.zero		1
	.type		_ZN39_INTERNAL_bdd83931_4_k_cu_2d386843_27074cuda3std6ranges3__45__cpo9iter_moveE,@object
	.size		_ZN39_INTERNAL_bdd83931_4_k_cu_2d386843_27074cuda3std6ranges3__45__cpo9iter_moveE,(_ZN39_INTERNAL_bdd83931_4_k_cu_2d386843_27074cuda3std3__45__cpo5beginE - _ZN39_INTERNAL_bdd83931_4_k_cu_2d386843_27074cuda3std6ranges3__45__cpo9iter_moveE)
_ZN39_INTERNAL_bdd83931_4_k_cu_2d386843_27074cuda3std6ranges3__45__cpo9iter_moveE:
	.zero		1
	.type		_ZN39_INTERNAL_bdd83931_4_k_cu_2d386843_27074cuda3std3__45__cpo5beginE,@object
	.size		_ZN39_INTERNAL_bdd83931_4_k_cu_2d386843_27074cuda3std3__45__cpo5beginE,(_ZN39_INTERNAL_bdd83931_4_k_cu_2d386843_27074cuda3std3__441_GLOBAL__N__bdd83931_4_k_cu_2d386843_27076ignoreE - _ZN39_INTERNAL_bdd83931_4_k_cu_2d386843_27074cuda3std3__45__cpo5beginE)
_ZN39_INTERNAL_bdd83931_4_k_cu_2d386843_27074cuda3std3__45__cpo5beginE:
	.zero		1
	.type		_ZN39_INTERNAL_bdd83931_4_k_cu_2d386843_27074cuda3std3__441_GLOBAL__N__bdd83931_4_k_cu_2d386843_27076ignoreE,@object
	.size		_ZN39_INTERNAL_bdd83931_4_k_cu_2d386843_27074cuda3std3__441_GLOBAL__N__bdd83931_4_k_cu_2d386843_27076ignoreE,(_ZN39_INTERNAL_bdd83931_4_k_cu_2d386843_27074cute7productE - _ZN39_INTERNAL_bdd83931_4_k_cu_2d386843_27074cuda3std3__441_GLOBAL__N__bdd83931_4_k_cu_2d386843_27076ignoreE)
_ZN39_INTERNAL_bdd83931_4_k_cu_2d386843_27074cuda3std3__441_GLOBAL__N__bdd83931_4_k_cu_2d386843_27076ignoreE:
	.zero		1
	.type		_ZN39_INTERNAL_bdd83931_4_k_cu_2d386843_27074cute7productE,@object
	.size		_ZN39_INTERNAL_bdd83931_4_k_cu_2d386843_27074cute7productE,(_ZN39_INTERNAL_bdd83931_4_k_cu_2d386843_27074cuda3std3__45__cpo3endE - _ZN39_INTERNAL_bdd83931_4_k_cu_2d386843_27074cute7productE)
_ZN39_INTERNAL_bdd83931_4_k_cu_2d386843_27074cute7productE:
	.zero		1
	.type		_ZN39_INTERNAL_bdd83931_4_k_cu_2d386843_27074cuda3std3__45__cpo3endE,@object
	.size		_ZN39_INTERNAL_bdd83931_4_k_cu_2d386843_27074cuda3std3__45__cpo3endE,(_ZN39_INTERNAL_bdd83931_4_k_cu_2d386843_27074cuda3std3__419piecewise_constructE - _ZN39_INTERNAL_bdd83931_4_k_cu_2d386843_27074cuda3std3__45__cpo3endE)
_ZN39_INTERNAL_bdd83931_4_k_cu_2d386843_27074cuda3std3__45__cpo3endE:
	.zero		1
	.type		_ZN39_INTERNAL_bdd83931_4_k_cu_2d386843_27074cuda3std3__419piecewise_constructE,@object
	.size		_ZN39_INTERNAL_bdd83931_4_k_cu_2d386843_27074cuda3std3__419piecewise_constructE,(_ZN39_INTERNAL_bdd83931_4_k_cu_2d386843_27074cuda3std3__45__cpo4cendE - _ZN39_INTERNAL_bdd83931_4_k_cu_2d386843_27074cuda3std3__419piecewise_constructE)
_ZN39_INTERNAL_bdd83931_4_k_cu_2d386843_27074cuda3std3__419piecewise_constructE:
	.zero		1
	.type		_ZN39_INTERNAL_bdd83931_4_k_cu_2d386843_27074cuda3std3__45__cpo4cendE,@object
	.size		_ZN39_INTERNAL_bdd83931_4_k_cu_2d386843_27074cuda3std3__45__cpo4cendE,(_ZN39_INTERNAL_bdd83931_4_k_cu_2d386843_27074cuda3std6ranges3__45__cpo4swapE - _ZN39_INTERNAL_bdd83931_4_k_cu_2d386843_27074cuda3std3__45__cpo4cendE)
_ZN39_INTERNAL_bdd83931_4_k_cu_2d386843_27074cuda3std3__45__cpo4cendE:
	.zero		1
	.type		_ZN39_INTERNAL_bdd83931_4_k_cu_2d386843_27074cuda3std6ranges3__45__cpo4swapE,@object
	.size		_ZN39_INTERNAL_bdd83931_4_k_cu_2d386843_27074cuda3std6ranges3__45__cpo4swapE,(.L_7 - _ZN39_INTERNAL_bdd83931_4_k_cu_2d386843_27074cuda3std6ranges3__45__cpo4swapE)
_ZN39_INTERNAL_bdd83931_4_k_cu_2d386843_27074cuda3std6ranges3__45__cpo4swapE:
	.zero		1
.L_7:


//--------------------- .nv.constant0._ZN7cutlass6KernelINS_4gemm6kernel14RankKUniversalINS1_11threadblock13MmaMultistageINS1_9GemmShapeILi32ELi32ELi16EEENS_9transform11threadblock28PredicatedTileAccessIteratorINS_11MatrixShapeILi32ELi16EEEdNS_6layout11ColumnMajorELi1ENS8_31PitchLinearWarpStripedThreadMapINS_16PitchLinearShapeILi32ELi16EEELi128ENSG_ILi16ELi2EEELi1EEENS_5ArrayIdLi1ELb1EEELb0ENSD_9NoPermuteEEENS9_25RegularTileAccessIteratorISC_dNSD_43ColumnMajorTensorOpMultiplicandCongruous64bELi1ESJ_Li8EEELNS_4arch14CacheOperation4KindE0ENSA_INSB_ILi16ELi32EEEdNSD_8RowMajorELi0ESJ_SL_Lb0ESM_EENSO_ISU_dNSD_40RowMajorTensorOpMultiplicandCongruous64bELi0ESJ_Li8EEELST_0EdSV_NS4_9MmaPolicyINS1_4warp11MmaTensorOpINS6_ILi16ELi16ELi16EEEdSP_dSX_dSV_NS10_17MmaTensorOpPolicyINSR_3MmaINS6_ILi8ELi8ELi4EEELi32EdSV_dSE_dSV_NSR_13OpMultiplyAddEEENSB_ILi1ELi1EEEEELi1ELb0EbEENSB_ILi0ELi0EEES1B_Li1EEELi3ELNS1_23SharedMemoryClearOptionE0EbEENS_8epilogue11threadblock8EpilogueIS7_S1A_Li1ENS1G_27PredicatedTileIteratorBlas3INS1G_26OutputTileOptimalThreadMapINS1G_15OutputTileShapeILi32ELi8ELi2ELi1ELi1EEENS1K_ILi1ELi2ELi1ELi1ELi2EEELi128ELi1ELi64EEEdLNS_8BlasModeE1EEENS1F_4warp24FragmentIteratorTensorOpIS12_S15_dNSK_IdLi2ELb1EEESV_EENS1Q_20TileIteratorTensorOpIS12_S15_dSV_EENS1G_18SharedLoadIteratorINS1N_18CompactedThreadMapEdLi8EEENS1F_6thread17LinearCombinationIdLi1EddLNS1Z_9ScaleType4KindE0ELNS_15FloatRoundStyleE2EdEENSB_ILi0ELi4EEELi1ELi1EEENS4_30GemmIdentityThreadblockSwizzleILi1EEELNS_8FillModeE2EEEEEvNT_6ParamsE --------------------------
	.section	.nv.constant0._ZN7cutlass6KernelINS_4gemm6kernel14RankKUniversalINS1_11threadblock13MmaMultistageINS1_9GemmShapeILi32ELi32ELi16EEENS_9transform11threadblock28PredicatedTileAccessIteratorINS_11MatrixShapeILi32ELi16EEEdNS_6layout11ColumnMajorELi1ENS8_31PitchLinearWarpStripedThreadMapINS_16PitchLinearShapeILi32ELi16EEELi128ENSG_ILi16ELi2EEELi1EEENS_5ArrayIdLi1ELb1EEELb0ENSD_9NoPermuteEEENS9_25RegularTileAccessIteratorISC_dNSD_43ColumnMajorTensorOpMultiplicandCongruous64bELi1ESJ_Li8EEELNS_4arch14CacheOperation4KindE0ENSA_INSB_ILi16ELi32EEEdNSD_8RowMajorELi0ESJ_SL_Lb0ESM_EENSO_ISU_dNSD_40RowMajorTensorOpMultiplicandCongruous64bELi0ESJ_Li8EEELST_0EdSV_NS4_9MmaPolicyINS1_4warp11MmaTensorOpINS6_ILi16ELi16ELi16EEEdSP_dSX_dSV_NS10_17MmaTensorOpPolicyINSR_3MmaINS6_ILi8ELi8ELi4EEELi32EdSV_dSE_dSV_NSR_13OpMultiplyAddEEENSB_ILi1ELi1EEEEELi1ELb0EbEENSB_ILi0ELi0EEES1B_Li1EEELi3ELNS1_23SharedMemoryClearOptionE0EbEENS_8epilogue11threadblock8EpilogueIS7_S1A_Li1ENS1G_27PredicatedTileIteratorBlas3INS1G_26OutputTileOptimalThreadMapINS1G_15OutputTileShapeILi32ELi8ELi2ELi1ELi1EEENS1K_ILi1ELi2ELi1ELi1ELi2EEELi128ELi1ELi64EEEdLNS_8BlasModeE1EEENS1F_4warp24FragmentIteratorTensorOpIS12_S15_dNSK_IdLi2ELb1EEESV_EENS1Q_20TileIteratorTensorOpIS12_S15_dSV_EENS1G_18SharedLoadIteratorINS1N_18CompactedThreadMapEdLi8EEENS1F_6thread17LinearCombinationIdLi1EddLNS1Z_9ScaleType4KindE0ELNS_15FloatRoundStyleE2EdEENSB_ILi0ELi4EEELi1ELi1EEENS4_30GemmIdentityThreadblockSwizzleILi1EEELNS_8FillModeE2EEEEEvNT_6ParamsE,"a",@progbits
	.sectionflags	@""
	.align	4
.nv.constant0._ZN7cutlass6KernelINS_4gemm6kernel14RankKUniversalINS1_11threadblock13MmaMultistageINS1_9GemmShapeILi32ELi32ELi16EEENS_9transform11threadblock28PredicatedTileAccessIteratorINS_11MatrixShapeILi32ELi16EEEdNS_6layout11ColumnMajorELi1ENS8_31PitchLinearWarpStripedThreadMapINS_16PitchLinearShapeILi32ELi16EEELi128ENSG_ILi16ELi2EEELi1EEENS_5ArrayIdLi1ELb1EEELb0ENSD_9NoPermuteEEENS9_25RegularTileAccessIteratorISC_dNSD_43ColumnMajorTensorOpMultiplicandCongruous64bELi1ESJ_Li8EEELNS_4arch14CacheOperation4KindE0ENSA_INSB_ILi16ELi32EEEdNSD_8RowMajorELi0ESJ_SL_Lb0ESM_EENSO_ISU_dNSD_40RowMajorTensorOpMultiplicandCongruous64bELi0ESJ_Li8EEELST_0EdSV_NS4_9MmaPolicyINS1_4warp11MmaTensorOpINS6_ILi16ELi16ELi16EEEdSP_dSX_dSV_NS10_17MmaTensorOpPolicyINSR_3MmaINS6_ILi8ELi8ELi4EEELi32EdSV_dSE_dSV_NSR_13OpMultiplyAddEEENSB_ILi1ELi1EEEEELi1ELb0EbEENSB_ILi0ELi0EEES1B_Li1EEELi3ELNS1_23SharedMemoryClearOptionE0EbEENS_8epilogue11threadblock8EpilogueIS7_S1A_Li1ENS1G_27PredicatedTileIteratorBlas3INS1G_26OutputTileOptimalThreadMapINS1G_15OutputTileShapeILi32ELi8ELi2ELi1ELi1EEENS1K_ILi1ELi2ELi1ELi1ELi2EEELi128ELi1ELi64EEEdLNS_8BlasModeE1EEENS1F_4warp24FragmentIteratorTensorOpIS12_S15_dNSK_IdLi2ELb1EEESV_EENS1Q_20TileIteratorTensorOpIS12_S15_dSV_EENS1G_18SharedLoadIteratorINS1N_18CompactedThreadMapEdLi8EEENS1F_6thread17LinearCombinationIdLi1EddLNS1Z_9ScaleType4KindE0ELNS_15FloatRoundStyleE2EdEENSB_ILi0ELi4EEELi1ELi1EEENS4_30GemmIdentityThreadblockSwizzleILi1EEELNS_8FillModeE2EEEEEvNT_6ParamsE:
	.zero		1264


//--------------------- SYMBOLS --------------------------

	.type		.nv.reservedSmem.offset0,@object
	.size		.nv.reservedSmem.offset0,0x4
	.type		.nv.reservedSmem.cap,@object
	.size		.nv.reservedSmem.cap,0x4
